//
// Generated by NVIDIA NVVM Compiler
//
// Compiler Build ID: CL-36424714
// Cuda compilation tools, release 13.0, V13.0.88
// Based on NVVM 20.0.0
//

.version 9.0
.target sm_100
.address_size 64

	// .globl	ConvForward

.visible .entry ConvForward(
	.param .u64 .ptr .align 1 ConvForward_param_0,
	.param .u64 .ptr .align 1 ConvForward_param_1,
	.param .u64 .ptr .align 1 ConvForward_param_2,
	.param .u32 ConvForward_param_3,
	.param .u32 ConvForward_param_4,
	.param .u32 ConvForward_param_5,
	.param .u32 ConvForward_param_6,
	.param .u32 ConvForward_param_7,
	.param .u32 ConvForward_param_8,
	.param .u32 ConvForward_param_9,
	.param .u32 ConvForward_param_10,
	.param .u32 ConvForward_param_11,
	.param .u32 ConvForward_param_12,
	.param .u32 ConvForward_param_13,
	.param .u32 ConvForward_param_14,
	.param .u32 ConvForward_param_15
)
{
	.reg .pred 	%p<23>;
	.reg .b32 	%r<81>;
	.reg .b64 	%rd<30>;
	.reg .b64 	%fd<125>;

	ld.param.u64 	%rd8, [ConvForward_param_1];
	ld.param.u64 	%rd9, [ConvForward_param_2];
	ld.param.u32 	%r33, [ConvForward_param_3];
	ld.param.u32 	%r34, [ConvForward_param_4];
	ld.param.u32 	%r35, [ConvForward_param_5];
	ld.param.u32 	%r36, [ConvForward_param_6];
	ld.param.u32 	%r38, [ConvForward_param_8];
	ld.param.u32 	%r39, [ConvForward_param_9];
	ld.param.u32 	%r40, [ConvForward_param_10];
	ld.param.u32 	%r41, [ConvForward_param_11];
	ld.param.u32 	%r42, [ConvForward_param_13];
	ld.param.u32 	%r43, [ConvForward_param_14];
	ld.param.u32 	%r44, [ConvForward_param_15];
	cvta.to.global.u64 	%rd1, %rd8;
	cvta.to.global.u64 	%rd2, %rd9;
	mov.u32 	%r45, %ntid.x;
	mov.u32 	%r46, %ctaid.x;
	mov.u32 	%r47, %tid.x;
	mad.lo.s32 	%r1, %r45, %r46, %r47;
	mov.u32 	%r48, %ntid.y;
	mov.u32 	%r49, %ctaid.y;
	mov.u32 	%r50, %tid.y;
	mad.lo.s32 	%r2, %r48, %r49, %r50;
	mov.u32 	%r51, %ntid.z;
	mov.u32 	%r52, %ctaid.z;
	mov.u32 	%r53, %tid.z;
	mad.lo.s32 	%r3, %r51, %r52, %r53;
	setp.lt.s32 	%p1, %r34, 1;
	mov.f64 	%fd122, 0d0000000000000000;
	@%p1 bra 	$L__BB0_20;
	mul.lo.s32 	%r4, %r36, %r3;
	and.b32  	%r5, %r35, 15;
	and.b32  	%r6, %r35, 7;
	and.b32  	%r7, %r35, 2147483632;
	and.b32  	%r8, %r35, 3;
	neg.s32 	%r9, %r7;
	add.s64 	%rd3, %rd2, 64;
	add.s64 	%rd4, %rd1, 64;
	mul.lo.s32 	%r55, %r43, %r2;
	sub.s32 	%r10, %r55, %r44;
	mul.lo.s32 	%r56, %r43, %r1;
	sub.s32 	%r11, %r56, %r44;
	mov.f64 	%fd122, 0d0000000000000000;
	mov.b32 	%r73, 0;
$L__BB0_2:
	setp.lt.s32 	%p2, %r33, 1;
	add.s32 	%r13, %r73, %r10;
	setp.lt.s32 	%p3, %r13, 0;
	setp.ge.s32 	%p4, %r13, %r39;
	or.pred  	%p5, %p3, %p2;
	or.pred  	%p6, %p5, %p4;
	@%p6 bra 	$L__BB0_19;
	mul.lo.s32 	%r14, %r73, %r33;
	mul.lo.s32 	%r15, %r13, %r38;
	mov.b32 	%r74, 0;
$L__BB0_4:
	setp.lt.s32 	%p7, %r35, 1;
	add.s32 	%r17, %r74, %r11;
	setp.lt.s32 	%p8, %r17, 0;
	setp.ge.s32 	%p9, %r17, %r38;
	or.pred  	%p10, %p8, %p7;
	or.pred  	%p11, %p10, %p9;
	@%p11 bra 	$L__BB0_18;
	setp.lt.u32 	%p12, %r35, 16;
	add.s32 	%r59, %r74, %r14;
	mad.lo.s32 	%r18, %r59, %r35, %r4;
	add.s32 	%r60, %r17, %r15;
	mul.lo.s32 	%r19, %r60, %r40;
	mov.b32 	%r79, 0;
	@%p12 bra 	$L__BB0_8;
	mov.u32 	%r75, %r19;
	mov.u32 	%r76, %r18;
	mov.u32 	%r77, %r9;
$L__BB0_7:
	.pragma "nounroll";
	mul.wide.s32 	%rd10, %r76, 8;
	add.s64 	%rd11, %rd3, %rd10;
	mul.wide.s32 	%rd12, %r75, 8;
	add.s64 	%rd13, %rd4, %rd12;
	ld.global.f64 	%fd22, [%rd11+-64];
	ld.global.f64 	%fd23, [%rd13+-64];
	fma.rn.f64 	%fd24, %fd22, %fd23, %fd122;
	ld.global.f64 	%fd25, [%rd11+-56];
	ld.global.f64 	%fd26, [%rd13+-56];
	fma.rn.f64 	%fd27, %fd25, %fd26, %fd24;
	ld.global.f64 	%fd28, [%rd11+-48];
	ld.global.f64 	%fd29, [%rd13+-48];
	fma.rn.f64 	%fd30, %fd28, %fd29, %fd27;
	ld.global.f64 	%fd31, [%rd11+-40];
	ld.global.f64 	%fd32, [%rd13+-40];
	fma.rn.f64 	%fd33, %fd31, %fd32, %fd30;
	ld.global.f64 	%fd34, [%rd11+-32];
	ld.global.f64 	%fd35, [%rd13+-32];
	fma.rn.f64 	%fd36, %fd34, %fd35, %fd33;
	ld.global.f64 	%fd37, [%rd11+-24];
	ld.global.f64 	%fd38, [%rd13+-24];
	fma.rn.f64 	%fd39, %fd37, %fd38, %fd36;
	ld.global.f64 	%fd40, [%rd11+-16];
	ld.global.f64 	%fd41, [%rd13+-16];
	fma.rn.f64 	%fd42, %fd40, %fd41, %fd39;
	ld.global.f64 	%fd43, [%rd11+-8];
	ld.global.f64 	%fd44, [%rd13+-8];
	fma.rn.f64 	%fd45, %fd43, %fd44, %fd42;
	ld.global.f64 	%fd46, [%rd11];
	ld.global.f64 	%fd47, [%rd13];
	fma.rn.f64 	%fd48, %fd46, %fd47, %fd45;
	ld.global.f64 	%fd49, [%rd11+8];
	ld.global.f64 	%fd50, [%rd13+8];
	fma.rn.f64 	%fd51, %fd49, %fd50, %fd48;
	ld.global.f64 	%fd52, [%rd11+16];
	ld.global.f64 	%fd53, [%rd13+16];
	fma.rn.f64 	%fd54, %fd52, %fd53, %fd51;
	ld.global.f64 	%fd55, [%rd11+24];
	ld.global.f64 	%fd56, [%rd13+24];
	fma.rn.f64 	%fd57, %fd55, %fd56, %fd54;
	ld.global.f64 	%fd58, [%rd11+32];
	ld.global.f64 	%fd59, [%rd13+32];
	fma.rn.f64 	%fd60, %fd58, %fd59, %fd57;
	ld.global.f64 	%fd61, [%rd11+40];
	ld.global.f64 	%fd62, [%rd13+40];
	fma.rn.f64 	%fd63, %fd61, %fd62, %fd60;
	ld.global.f64 	%fd64, [%rd11+48];
	ld.global.f64 	%fd65, [%rd13+48];
	fma.rn.f64 	%fd66, %fd64, %fd65, %fd63;
	ld.global.f64 	%fd67, [%rd11+56];
	ld.global.f64 	%fd68, [%rd13+56];
	fma.rn.f64 	%fd122, %fd67, %fd68, %fd66;
	add.s32 	%r77, %r77, 16;
	add.s32 	%r76, %r76, 16;
	add.s32 	%r75, %r75, 16;
	setp.ne.s32 	%p13, %r77, 0;
	mov.u32 	%r79, %r7;
	@%p13 bra 	$L__BB0_7;
$L__BB0_8:
	setp.eq.s32 	%p14, %r5, 0;
	@%p14 bra 	$L__BB0_18;
	add.s32 	%r61, %r5, -1;
	setp.lt.u32 	%p15, %r61, 7;
	@%p15 bra 	$L__BB0_11;
	add.s32 	%r62, %r18, %r79;
	mul.wide.s32 	%rd14, %r62, 8;
	add.s64 	%rd15, %rd2, %rd14;
	ld.global.f64 	%fd70, [%rd15];
	add.s32 	%r63, %r79, %r19;
	mul.wide.s32 	%rd16, %r63, 8;
	add.s64 	%rd17, %rd1, %rd16;
	ld.global.f64 	%fd71, [%rd17];
	fma.rn.f64 	%fd72, %fd70, %fd71, %fd122;
	ld.global.f64 	%fd73, [%rd15+8];
	ld.global.f64 	%fd74, [%rd17+8];
	fma.rn.f64 	%fd75, %fd73, %fd74, %fd72;
	ld.global.f64 	%fd76, [%rd15+16];
	ld.global.f64 	%fd77, [%rd17+16];
	fma.rn.f64 	%fd78, %fd76, %fd77, %fd75;
	ld.global.f64 	%fd79, [%rd15+24];
	ld.global.f64 	%fd80, [%rd17+24];
	fma.rn.f64 	%fd81, %fd79, %fd80, %fd78;
	ld.global.f64 	%fd82, [%rd15+32];
	ld.global.f64 	%fd83, [%rd17+32];
	fma.rn.f64 	%fd84, %fd82, %fd83, %fd81;
	ld.global.f64 	%fd85, [%rd15+40];
	ld.global.f64 	%fd86, [%rd17+40];
	fma.rn.f64 	%fd87, %fd85, %fd86, %fd84;
	ld.global.f64 	%fd88, [%rd15+48];
	ld.global.f64 	%fd89, [%rd17+48];
	fma.rn.f64 	%fd90, %fd88, %fd89, %fd87;
	ld.global.f64 	%fd91, [%rd15+56];
	ld.global.f64 	%fd92, [%rd17+56];
	fma.rn.f64 	%fd122, %fd91, %fd92, %fd90;
	add.s32 	%r79, %r79, 8;
$L__BB0_11:
	setp.eq.s32 	%p16, %r6, 0;
	@%p16 bra 	$L__BB0_18;
	add.s32 	%r64, %r6, -1;
	setp.lt.u32 	%p17, %r64, 3;
	@%p17 bra 	$L__BB0_14;
	add.s32 	%r65, %r18, %r79;
	mul.wide.s32 	%rd18, %r65, 8;
	add.s64 	%rd19, %rd2, %rd18;
	ld.global.f64 	%fd94, [%rd19];
	add.s32 	%r66, %r79, %r19;
	mul.wide.s32 	%rd20, %r66, 8;
	add.s64 	%rd21, %rd1, %rd20;
	ld.global.f64 	%fd95, [%rd21];
	fma.rn.f64 	%fd96, %fd94, %fd95, %fd122;
	ld.global.f64 	%fd97, [%rd19+8];
	ld.global.f64 	%fd98, [%rd21+8];
	fma.rn.f64 	%fd99, %fd97, %fd98, %fd96;
	ld.global.f64 	%fd100, [%rd19+16];
	ld.global.f64 	%fd101, [%rd21+16];
	fma.rn.f64 	%fd102, %fd100, %fd101, %fd99;
	ld.global.f64 	%fd103, [%rd19+24];
	ld.global.f64 	%fd104, [%rd21+24];
	fma.rn.f64 	%fd122, %fd103, %fd104, %fd102;
	add.s32 	%r79, %r79, 4;
$L__BB0_14:
	setp.eq.s32 	%p18, %r8, 0;
	@%p18 bra 	$L__BB0_18;
	setp.eq.s32 	%p19, %r8, 1;
	add.s32 	%r67, %r18, %r79;
	mul.wide.s32 	%rd22, %r67, 8;
	add.s64 	%rd5, %rd2, %rd22;
	ld.global.f64 	%fd105, [%rd5];
	add.s32 	%r68, %r79, %r19;
	mul.wide.s32 	%rd23, %r68, 8;
	add.s64 	%rd6, %rd1, %rd23;
	ld.global.f64 	%fd106, [%rd6];
	fma.rn.f64 	%fd122, %fd105, %fd106, %fd122;
	@%p19 bra 	$L__BB0_18;
	setp.eq.s32 	%p20, %r8, 2;
	ld.global.f64 	%fd107, [%rd5+8];
	ld.global.f64 	%fd108, [%rd6+8];
	fma.rn.f64 	%fd122, %fd107, %fd108, %fd122;
	@%p20 bra 	$L__BB0_18;
	ld.global.f64 	%fd109, [%rd5+16];
	ld.global.f64 	%fd110, [%rd6+16];
	fma.rn.f64 	%fd122, %fd109, %fd110, %fd122;
$L__BB0_18:
	add.s32 	%r74, %r74, 1;
	setp.ne.s32 	%p21, %r74, %r33;
	@%p21 bra 	$L__BB0_4;
$L__BB0_19:
	add.s32 	%r73, %r73, 1;
	setp.ne.s32 	%p22, %r73, %r34;
	@%p22 bra 	$L__BB0_2;
$L__BB0_20:
	ld.param.u32 	%r72, [ConvForward_param_7];
	ld.param.u64 	%rd29, [ConvForward_param_0];
	cvta.to.global.u64 	%rd24, %rd29;
	add.s32 	%r69, %r72, %r3;
	mul.wide.s32 	%rd25, %r69, 8;
	add.s64 	%rd26, %rd2, %rd25;
	ld.global.f64 	%fd111, [%rd26];
	add.f64 	%fd112, %fd122, %fd111;
	mad.lo.s32 	%r70, %r41, %r2, %r1;
	mad.lo.s32 	%r71, %r70, %r42, %r3;
	mul.wide.s32 	%rd27, %r71, 8;
	add.s64 	%rd28, %rd24, %rd27;
	st.global.f64 	[%rd28], %fd112;
	ret;

}
	// .globl	ConvBackward_In
.visible .entry ConvBackward_In(
	.param .u64 .ptr .align 1 ConvBackward_In_param_0,
	.param .u64 .ptr .align 1 ConvBackward_In_param_1,
	.param .u64 .ptr .align 1 ConvBackward_In_param_2,
	.param .u32 ConvBackward_In_param_3,
	.param .u32 ConvBackward_In_param_4,
	.param .u32 ConvBackward_In_param_5,
	.param .u32 ConvBackward_In_param_6,
	.param .u32 ConvBackward_In_param_7,
	.param .u32 ConvBackward_In_param_8,
	.param .u32 ConvBackward_In_param_9,
	.param .u32 ConvBackward_In_param_10,
	.param .u32 ConvBackward_In_param_11,
	.param .u32 ConvBackward_In_param_12,
	.param .u32 ConvBackward_In_param_13
)
{
	.reg .pred 	%p<21>;
	.reg .b32 	%r<77>;
	.reg .b64 	%rd<54>;
	.reg .b64 	%fd<77>;

	ld.param.u64 	%rd7, [ConvBackward_In_param_1];
	ld.param.u64 	%rd8, [ConvBackward_In_param_2];
	ld.param.u32 	%r34, [ConvBackward_In_param_3];
	ld.param.u32 	%r35, [ConvBackward_In_param_4];
	ld.param.u32 	%r36, [ConvBackward_In_param_5];
	ld.param.u32 	%r37, [ConvBackward_In_param_6];
	ld.param.u32 	%r38, [ConvBackward_In_param_7];
	ld.param.u32 	%r39, [ConvBackward_In_param_8];
	ld.param.u32 	%r40, [ConvBackward_In_param_9];
	ld.param.u32 	%r41, [ConvBackward_In_param_10];
	ld.param.u32 	%r42, [ConvBackward_In_param_11];
	ld.param.u32 	%r43, [ConvBackward_In_param_12];
	ld.param.u32 	%r44, [ConvBackward_In_param_13];
	cvta.to.global.u64 	%rd1, %rd8;
	cvta.to.global.u64 	%rd2, %rd7;
	mov.u32 	%r45, %ntid.x;
	mov.u32 	%r46, %ctaid.x;
	mov.u32 	%r47, %tid.x;
	mad.lo.s32 	%r1, %r45, %r46, %r47;
	mov.u32 	%r48, %ntid.y;
	mov.u32 	%r49, %ctaid.y;
	mov.u32 	%r50, %tid.y;
	mad.lo.s32 	%r2, %r48, %r49, %r50;
	mov.u32 	%r51, %ntid.z;
	mov.u32 	%r52, %ctaid.z;
	mov.u32 	%r53, %tid.z;
	mad.lo.s32 	%r3, %r51, %r52, %r53;
	neg.s32 	%r4, %r44;
	setp.lt.s32 	%p1, %r41, 1;
	mov.f64 	%fd74, 0d0000000000000000;
	@%p1 bra 	$L__BB1_18;
	and.b32  	%r5, %r42, 7;
	and.b32  	%r6, %r42, 3;
	and.b32  	%r7, %r42, 2147483640;
	and.b32  	%r8, %r42, 1;
	neg.s32 	%r9, %r7;
	shl.b32 	%r10, %r37, 3;
	mov.f64 	%fd74, 0d0000000000000000;
	mov.b32 	%r68, 0;
	mul.wide.s32 	%rd38, %r37, 8;
	mov.u32 	%r69, %r4;
$L__BB1_2:
	setp.lt.s32 	%p2, %r40, 1;
	sub.s32 	%r13, %r2, %r69;
	setp.lt.s32 	%p3, %r13, 0;
	setp.ge.s32 	%p4, %r13, %r35;
	or.pred  	%p5, %p3, %p2;
	or.pred  	%p6, %p5, %p4;
	@%p6 bra 	$L__BB1_17;
	mul.lo.s32 	%r14, %r13, %r34;
	mul.lo.s32 	%r15, %r68, %r40;
	mov.b32 	%r70, 0;
	mov.u32 	%r71, %r4;
$L__BB1_4:
	setp.lt.s32 	%p7, %r42, 1;
	sub.s32 	%r18, %r1, %r71;
	setp.lt.s32 	%p8, %r18, 0;
	setp.ge.s32 	%p9, %r18, %r34;
	or.pred  	%p10, %p8, %p7;
	or.pred  	%p11, %p10, %p9;
	@%p11 bra 	$L__BB1_16;
	setp.lt.u32 	%p12, %r42, 8;
	add.s32 	%r57, %r18, %r14;
	mad.lo.s32 	%r19, %r57, %r36, %r3;
	add.s32 	%r58, %r70, %r15;
	mul.lo.s32 	%r20, %r58, %r42;
	mov.b32 	%r75, 0;
	@%p12 bra 	$L__BB1_8;
	mul.wide.u32 	%rd9, %r20, 8;
	add.s64 	%rd10, %rd1, %rd9;
	add.s64 	%rd53, %rd10, 32;
	mov.u32 	%r72, %r19;
	mov.u32 	%r73, %r9;
$L__BB1_7:
	.pragma "nounroll";
	mul.wide.s32 	%rd11, %r72, 8;
	add.s64 	%rd12, %rd2, %rd11;
	ld.global.f64 	%fd20, [%rd12];
	ld.global.f64 	%fd21, [%rd53+-32];
	fma.rn.f64 	%fd22, %fd20, %fd21, %fd74;
	mul.wide.s32 	%rd13, %r37, 8;
	add.s64 	%rd14, %rd12, %rd13;
	ld.global.f64 	%fd23, [%rd14];
	ld.global.f64 	%fd24, [%rd53+-24];
	fma.rn.f64 	%fd25, %fd23, %fd24, %fd22;
	add.s64 	%rd15, %rd14, %rd13;
	ld.global.f64 	%fd26, [%rd15];
	ld.global.f64 	%fd27, [%rd53+-16];
	fma.rn.f64 	%fd28, %fd26, %fd27, %fd25;
	add.s64 	%rd16, %rd15, %rd13;
	ld.global.f64 	%fd29, [%rd16];
	ld.global.f64 	%fd30, [%rd53+-8];
	fma.rn.f64 	%fd31, %fd29, %fd30, %fd28;
	add.s64 	%rd17, %rd16, %rd13;
	ld.global.f64 	%fd32, [%rd17];
	ld.global.f64 	%fd33, [%rd53];
	fma.rn.f64 	%fd34, %fd32, %fd33, %fd31;
	add.s64 	%rd18, %rd17, %rd13;
	ld.global.f64 	%fd35, [%rd18];
	ld.global.f64 	%fd36, [%rd53+8];
	fma.rn.f64 	%fd37, %fd35, %fd36, %fd34;
	add.s64 	%rd19, %rd18, %rd13;
	ld.global.f64 	%fd38, [%rd19];
	ld.global.f64 	%fd39, [%rd53+16];
	fma.rn.f64 	%fd40, %fd38, %fd39, %fd37;
	add.s64 	%rd20, %rd19, %rd13;
	ld.global.f64 	%fd41, [%rd20];
	ld.global.f64 	%fd42, [%rd53+24];
	fma.rn.f64 	%fd74, %fd41, %fd42, %fd40;
	add.s32 	%r73, %r73, 8;
	add.s32 	%r72, %r72, %r10;
	add.s64 	%rd53, %rd53, 64;
	setp.ne.s32 	%p13, %r73, 0;
	mov.u32 	%r75, %r7;
	@%p13 bra 	$L__BB1_7;
$L__BB1_8:
	setp.eq.s32 	%p14, %r5, 0;
	@%p14 bra 	$L__BB1_16;
	add.s32 	%r59, %r5, -1;
	setp.lt.u32 	%p15, %r59, 3;
	@%p15 bra 	$L__BB1_11;
	mad.lo.s32 	%r60, %r75, %r37, %r19;
	mul.wide.s32 	%rd21, %r60, 8;
	add.s64 	%rd22, %rd2, %rd21;
	ld.global.f64 	%fd44, [%rd22];
	add.s32 	%r61, %r75, %r20;
	mul.wide.u32 	%rd23, %r61, 8;
	add.s64 	%rd24, %rd1, %rd23;
	ld.global.f64 	%fd45, [%rd24];
	fma.rn.f64 	%fd46, %fd44, %fd45, %fd74;
	add.s64 	%rd26, %rd22, %rd38;
	ld.global.f64 	%fd47, [%rd26];
	cvt.u64.u32 	%rd27, %r20;
	cvt.u64.u32 	%rd28, %r75;
	add.s64 	%rd29, %rd28, %rd27;
	shl.b64 	%rd30, %rd29, 3;
	add.s64 	%rd31, %rd1, %rd30;
	ld.global.f64 	%fd48, [%rd31+8];
	fma.rn.f64 	%fd49, %fd47, %fd48, %fd46;
	add.s64 	%rd32, %rd26, %rd38;
	ld.global.f64 	%fd50, [%rd32];
	ld.global.f64 	%fd51, [%rd31+16];
	fma.rn.f64 	%fd52, %fd50, %fd51, %fd49;
	add.s64 	%rd33, %rd32, %rd38;
	ld.global.f64 	%fd53, [%rd33];
	ld.global.f64 	%fd54, [%rd31+24];
	fma.rn.f64 	%fd74, %fd53, %fd54, %fd52;
	add.s32 	%r75, %r75, 4;
$L__BB1_11:
	setp.eq.s32 	%p16, %r6, 0;
	@%p16 bra 	$L__BB1_16;
	setp.eq.s32 	%p17, %r6, 1;
	@%p17 bra 	$L__BB1_14;
	mad.lo.s32 	%r62, %r75, %r37, %r19;
	mul.wide.s32 	%rd34, %r62, 8;
	add.s64 	%rd35, %rd2, %rd34;
	ld.global.f64 	%fd56, [%rd35];
	add.s32 	%r63, %r75, %r20;
	mul.wide.u32 	%rd36, %r63, 8;
	add.s64 	%rd37, %rd1, %rd36;
	ld.global.f64 	%fd57, [%rd37];
	fma.rn.f64 	%fd58, %fd56, %fd57, %fd74;
	add.s64 	%rd39, %rd35, %rd38;
	ld.global.f64 	%fd59, [%rd39];
	cvt.u64.u32 	%rd40, %r20;
	cvt.u64.u32 	%rd41, %r75;
	add.s64 	%rd42, %rd41, %rd40;
	shl.b64 	%rd43, %rd42, 3;
	add.s64 	%rd44, %rd1, %rd43;
	ld.global.f64 	%fd60, [%rd44+8];
	fma.rn.f64 	%fd74, %fd59, %fd60, %fd58;
	add.s32 	%r75, %r75, 2;
$L__BB1_14:
	setp.eq.s32 	%p18, %r8, 0;
	@%p18 bra 	$L__BB1_16;
	mad.lo.s32 	%r64, %r75, %r37, %r19;
	mul.wide.s32 	%rd45, %r64, 8;
	add.s64 	%rd46, %rd2, %rd45;
	ld.global.f64 	%fd61, [%rd46];
	add.s32 	%r65, %r75, %r20;
	mul.wide.u32 	%rd47, %r65, 8;
	add.s64 	%rd48, %rd1, %rd47;
	ld.global.f64 	%fd62, [%rd48];
	fma.rn.f64 	%fd74, %fd61, %fd62, %fd74;
$L__BB1_16:
	add.s32 	%r70, %r70, 1;
	add.s32 	%r71, %r71, %r43;
	setp.ne.s32 	%p19, %r70, %r40;
	@%p19 bra 	$L__BB1_4;
$L__BB1_17:
	add.s32 	%r68, %r68, 1;
	add.s32 	%r69, %r69, %r43;
	setp.ne.s32 	%p20, %r68, %r41;
	@%p20 bra 	$L__BB1_2;
$L__BB1_18:
	ld.param.u64 	%rd52, [ConvBackward_In_param_0];
	cvta.to.global.u64 	%rd49, %rd52;
	mad.lo.s32 	%r66, %r38, %r2, %r1;
	mad.lo.s32 	%r67, %r66, %r39, %r3;
	mul.wide.s32 	%rd50, %r67, 8;
	add.s64 	%rd51, %rd49, %rd50;
	ld.global.f64 	%fd63, [%rd51];
	add.f64 	%fd64, %fd74, %fd63;
	st.global.f64 	[%rd51], %fd64;
	ret;

}
	// .globl	ConvBackward_Fi
.visible .entry ConvBackward_Fi(
	.param .u64 .ptr .align 1 ConvBackward_Fi_param_0,
	.param .u64 .ptr .align 1 ConvBackward_Fi_param_1,
	.param .u64 .ptr .align 1 ConvBackward_Fi_param_2,
	.param .u32 ConvBackward_Fi_param_3,
	.param .u32 ConvBackward_Fi_param_4,
	.param .u32 ConvBackward_Fi_param_5,
	.param .u32 ConvBackward_Fi_param_6,
	.param .u32 ConvBackward_Fi_param_7,
	.param .u32 ConvBackward_Fi_param_8,
	.param .u32 ConvBackward_Fi_param_9,
	.param .u32 ConvBackward_Fi_param_10,
	.param .u32 ConvBackward_Fi_param_11,
	.param .u32 ConvBackward_Fi_param_12,
	.param .u32 ConvBackward_Fi_param_13
)
{
	.reg .pred 	%p<71>;
	.reg .b32 	%r<255>;
	.reg .b64 	%rd<105>;
	.reg .b64 	%fd<156>;

	ld.param.u64 	%rd4, [ConvBackward_Fi_param_0];
	ld.param.u64 	%rd5, [ConvBackward_Fi_param_1];
	ld.param.u64 	%rd6, [ConvBackward_Fi_param_2];
	ld.param.u32 	%r123, [ConvBackward_Fi_param_3];
	ld.param.u32 	%r124, [ConvBackward_Fi_param_4];
	ld.param.u32 	%r125, [ConvBackward_Fi_param_5];
	ld.param.u32 	%r126, [ConvBackward_Fi_param_6];
	ld.param.u32 	%r127, [ConvBackward_Fi_param_7];
	ld.param.u32 	%r128, [ConvBackward_Fi_param_8];
	ld.param.u32 	%r129, [ConvBackward_Fi_param_9];
	ld.param.u32 	%r130, [ConvBackward_Fi_param_10];
	ld.param.u32 	%r131, [ConvBackward_Fi_param_11];
	ld.param.u32 	%r132, [ConvBackward_Fi_param_12];
	cvta.to.global.u64 	%rd1, %rd6;
	cvta.to.global.u64 	%rd2, %rd5;
	cvta.to.global.u64 	%rd3, %rd4;
	mov.u32 	%r134, %ntid.x;
	mov.u32 	%r135, %ctaid.x;
	mul.lo.s32 	%r1, %r134, %r135;
	mov.u32 	%r2, %tid.x;
	add.s32 	%r3, %r1, %r2;
	mov.u32 	%r136, %ntid.y;
	mov.u32 	%r137, %ctaid.y;
	mov.u32 	%r138, %tid.y;
	mad.lo.s32 	%r4, %r136, %r137, %r138;
	mov.u32 	%r139, %ntid.z;
	mov.u32 	%r140, %ctaid.z;
	mov.u32 	%r141, %tid.z;
	mad.lo.s32 	%r5, %r139, %r140, %r141;
	setp.lt.s32 	%p1, %r131, 1;
	@%p1 bra 	$L__BB2_59;
	ld.param.u32 	%r218, [ConvBackward_Fi_param_13];
	neg.s32 	%r6, %r218;
	setp.lt.s32 	%p2, %r130, 1;
	mad.lo.s32 	%r142, %r123, %r4, %r3;
	mad.lo.s32 	%r7, %r142, %r124, %r5;
	@%p2 bra 	$L__BB2_47;
	ld.param.u32 	%r219, [ConvBackward_Fi_param_13];
	and.b32  	%r8, %r129, 7;
	and.b32  	%r9, %r129, 2147483640;
	shl.b32 	%r10, %r131, 3;
	shl.b32 	%r11, %r132, 3;
	add.s32 	%r151, %r2, %r132;
	add.s32 	%r152, %r151, %r1;
	sub.s32 	%r12, %r152, %r219;
	mul.lo.s32 	%r153, %r132, %r128;
	shl.b32 	%r13, %r153, 3;
	shl.b32 	%r14, %r132, 1;
	mad.lo.s32 	%r154, %r132, 3, %r3;
	sub.s32 	%r15, %r154, %r219;
	shl.b32 	%r16, %r132, 2;
	mad.lo.s32 	%r155, %r132, 5, %r3;
	sub.s32 	%r17, %r155, %r219;
	mad.lo.s32 	%r156, %r132, 6, %r3;
	sub.s32 	%r18, %r156, %r219;
	mad.lo.s32 	%r157, %r132, 7, %r3;
	sub.s32 	%r19, %r157, %r219;
	mov.b32 	%r221, 0;
$L__BB2_3:
	mov.f64 	%fd135, 0d0000000000000000;
	mov.b32 	%r222, 0;
	mov.u32 	%r223, %r6;
$L__BB2_4:
	setp.gt.s32 	%p11, %r129, 0;
	add.s32 	%r23, %r223, %r4;
	setp.gt.s32 	%p12, %r23, -1;
	setp.lt.s32 	%p13, %r23, %r127;
	and.pred  	%p14, %p12, %p11;
	and.pred  	%p15, %p14, %p13;
	@%p15 bra 	$L__BB2_45;
$L__BB2_5:
	add.s32 	%r222, %r222, 1;
	add.s32 	%r223, %r223, %r132;
	setp.eq.s32 	%p69, %r222, %r130;
	@%p69 bra 	$L__BB2_6;
	bra.uni 	$L__BB2_4;
$L__BB2_6:
	mad.lo.s32 	%r217, %r221, %r125, %r7;
	mul.wide.s32 	%rd103, %r217, 8;
	add.s64 	%rd104, %rd3, %rd103;
	ld.global.f64 	%fd131, [%rd104];
	add.f64 	%fd132, %fd135, %fd131;
	st.global.f64 	[%rd104], %fd132;
	add.s32 	%r221, %r221, 1;
	setp.eq.s32 	%p70, %r221, %r131;
	@%p70 bra 	$L__BB2_59;
	bra.uni 	$L__BB2_3;
$L__BB2_7:
	.pragma "nounroll";
	setp.lt.s32 	%p17, %r224, 0;
	setp.ge.s32 	%p18, %r224, %r126;
	or.pred  	%p19, %p17, %p18;
	@%p19 bra 	$L__BB2_9;
	mul.wide.s32 	%rd43, %r225, 8;
	add.s64 	%rd44, %rd2, %rd43;
	ld.global.f64 	%fd99, [%rd44];
	mul.wide.u32 	%rd45, %r234, 8;
	add.s64 	%rd46, %rd1, %rd45;
	ld.global.f64 	%fd100, [%rd46];
	fma.rn.f64 	%fd135, %fd99, %fd100, %fd135;
$L__BB2_9:
	add.s32 	%r43, %r132, %r224;
	setp.lt.s32 	%p20, %r43, 0;
	setp.ge.s32 	%p21, %r43, %r126;
	or.pred  	%p22, %p20, %p21;
	@%p22 bra 	$L__BB2_11;
	mul.wide.s32 	%rd47, %r232, 8;
	add.s64 	%rd48, %rd2, %rd47;
	ld.global.f64 	%fd101, [%rd48];
	mul.wide.u32 	%rd49, %r236, 8;
	add.s64 	%rd50, %rd1, %rd49;
	ld.global.f64 	%fd102, [%rd50];
	fma.rn.f64 	%fd135, %fd101, %fd102, %fd135;
$L__BB2_11:
	add.s32 	%r44, %r132, %r43;
	setp.lt.s32 	%p23, %r44, 0;
	setp.ge.s32 	%p24, %r44, %r126;
	or.pred  	%p25, %p23, %p24;
	@%p25 bra 	$L__BB2_13;
	mul.wide.s32 	%rd51, %r231, 8;
	add.s64 	%rd52, %rd2, %rd51;
	ld.global.f64 	%fd103, [%rd52];
	mul.wide.u32 	%rd53, %r237, 8;
	add.s64 	%rd54, %rd1, %rd53;
	ld.global.f64 	%fd104, [%rd54];
	fma.rn.f64 	%fd135, %fd103, %fd104, %fd135;
$L__BB2_13:
	add.s32 	%r45, %r132, %r44;
	setp.lt.s32 	%p26, %r45, 0;
	setp.ge.s32 	%p27, %r45, %r126;
	or.pred  	%p28, %p26, %p27;
	@%p28 bra 	$L__BB2_15;
	mul.wide.s32 	%rd55, %r230, 8;
	add.s64 	%rd56, %rd2, %rd55;
	ld.global.f64 	%fd105, [%rd56];
	mul.wide.u32 	%rd57, %r238, 8;
	add.s64 	%rd58, %rd1, %rd57;
	ld.global.f64 	%fd106, [%rd58];
	fma.rn.f64 	%fd135, %fd105, %fd106, %fd135;
$L__BB2_15:
	add.s32 	%r46, %r132, %r45;
	setp.lt.s32 	%p29, %r46, 0;
	setp.ge.s32 	%p30, %r46, %r126;
	or.pred  	%p31, %p29, %p30;
	@%p31 bra 	$L__BB2_17;
	mul.wide.s32 	%rd59, %r229, 8;
	add.s64 	%rd60, %rd2, %rd59;
	ld.global.f64 	%fd107, [%rd60];
	mul.wide.u32 	%rd61, %r239, 8;
	add.s64 	%rd62, %rd1, %rd61;
	ld.global.f64 	%fd108, [%rd62];
	fma.rn.f64 	%fd135, %fd107, %fd108, %fd135;
$L__BB2_17:
	add.s32 	%r47, %r132, %r46;
	setp.lt.s32 	%p32, %r47, 0;
	setp.ge.s32 	%p33, %r47, %r126;
	or.pred  	%p34, %p32, %p33;
	@%p34 bra 	$L__BB2_19;
	mul.wide.s32 	%rd63, %r228, 8;
	add.s64 	%rd64, %rd2, %rd63;
	ld.global.f64 	%fd109, [%rd64];
	mul.wide.u32 	%rd65, %r240, 8;
	add.s64 	%rd66, %rd1, %rd65;
	ld.global.f64 	%fd110, [%rd66];
	fma.rn.f64 	%fd135, %fd109, %fd110, %fd135;
$L__BB2_19:
	add.s32 	%r48, %r132, %r47;
	setp.lt.s32 	%p35, %r48, 0;
	setp.ge.s32 	%p36, %r48, %r126;
	or.pred  	%p37, %p35, %p36;
	@%p37 bra 	$L__BB2_21;
	mul.wide.s32 	%rd67, %r227, 8;
	add.s64 	%rd68, %rd2, %rd67;
	ld.global.f64 	%fd111, [%rd68];
	mul.wide.u32 	%rd69, %r241, 8;
	add.s64 	%rd70, %rd1, %rd69;
	ld.global.f64 	%fd112, [%rd70];
	fma.rn.f64 	%fd135, %fd111, %fd112, %fd135;
$L__BB2_21:
	add.s32 	%r181, %r132, %r48;
	setp.lt.s32 	%p38, %r181, 0;
	setp.ge.s32 	%p39, %r181, %r126;
	or.pred  	%p40, %p38, %p39;
	@%p40 bra 	$L__BB2_23;
	mul.wide.s32 	%rd71, %r226, 8;
	add.s64 	%rd72, %rd2, %rd71;
	ld.global.f64 	%fd113, [%rd72];
	mul.wide.u32 	%rd73, %r242, 8;
	add.s64 	%rd74, %rd1, %rd73;
	ld.global.f64 	%fd114, [%rd74];
	fma.rn.f64 	%fd135, %fd113, %fd114, %fd135;
$L__BB2_23:
	add.s32 	%r242, %r242, %r10;
	add.s32 	%r241, %r241, %r10;
	add.s32 	%r240, %r240, %r10;
	add.s32 	%r239, %r239, %r10;
	add.s32 	%r238, %r238, %r10;
	add.s32 	%r237, %r237, %r10;
	add.s32 	%r236, %r236, %r10;
	add.s32 	%r235, %r235, 8;
	add.s32 	%r234, %r234, %r10;
	add.s32 	%r244, %r244, %r11;
	add.s32 	%r232, %r232, %r13;
	add.s32 	%r231, %r231, %r13;
	add.s32 	%r230, %r230, %r13;
	add.s32 	%r229, %r229, %r13;
	add.s32 	%r228, %r228, %r13;
	add.s32 	%r227, %r227, %r13;
	add.s32 	%r226, %r226, %r13;
	add.s32 	%r225, %r225, %r13;
	add.s32 	%r224, %r224, %r11;
	setp.eq.s32 	%p41, %r235, 0;
	mov.u32 	%r245, %r9;
	@%p41 bra 	$L__BB2_24;
	bra.uni 	$L__BB2_7;
$L__BB2_24:
	setp.eq.s32 	%p42, %r8, 0;
	@%p42 bra 	$L__BB2_5;
	add.s32 	%r182, %r8, -1;
	setp.lt.u32 	%p43, %r182, 3;
	@%p43 bra 	$L__BB2_35;
	add.s32 	%r92, %r244, %r3;
	setp.lt.s32 	%p44, %r92, 0;
	setp.ge.s32 	%p45, %r92, %r126;
	or.pred  	%p46, %p44, %p45;
	@%p46 bra 	$L__BB2_28;
	add.s32 	%r183, %r92, %r70;
	mad.lo.s32 	%r184, %r183, %r128, %r5;
	mul.wide.s32 	%rd75, %r184, 8;
	add.s64 	%rd76, %rd2, %rd75;
	ld.global.f64 	%fd116, [%rd76];
	add.s32 	%r185, %r245, %r71;
	mad.lo.s32 	%r186, %r185, %r131, %r221;
	mul.wide.u32 	%rd77, %r186, 8;
	add.s64 	%rd78, %rd1, %rd77;
	ld.global.f64 	%fd117, [%rd78];
	fma.rn.f64 	%fd135, %fd116, %fd117, %fd135;
$L__BB2_28:
	add.s32 	%r93, %r92, %r132;
	setp.lt.s32 	%p47, %r93, 0;
	setp.ge.s32 	%p48, %r93, %r126;
	or.pred  	%p49, %p47, %p48;
	@%p49 bra 	$L__BB2_30;
	add.s32 	%r187, %r245, %r71;
	add.s32 	%r188, %r93, %r70;
	mad.lo.s32 	%r189, %r188, %r128, %r5;
	mul.wide.s32 	%rd79, %r189, 8;
	add.s64 	%rd80, %rd2, %rd79;
	ld.global.f64 	%fd118, [%rd80];
	mad.lo.s32 	%r190, %r131, %r187, %r131;
	add.s32 	%r191, %r190, %r221;
	mul.wide.u32 	%rd81, %r191, 8;
	add.s64 	%rd82, %rd1, %rd81;
	ld.global.f64 	%fd119, [%rd82];
	fma.rn.f64 	%fd135, %fd118, %fd119, %fd135;
$L__BB2_30:
	add.s32 	%r94, %r93, %r132;
	setp.lt.s32 	%p50, %r94, 0;
	setp.ge.s32 	%p51, %r94, %r126;
	or.pred  	%p52, %p50, %p51;
	@%p52 bra 	$L__BB2_32;
	add.s32 	%r192, %r245, %r71;
	add.s32 	%r193, %r94, %r70;
	mad.lo.s32 	%r194, %r193, %r128, %r5;
	mul.wide.s32 	%rd83, %r194, 8;
	add.s64 	%rd84, %rd2, %rd83;
	ld.global.f64 	%fd120, [%rd84];
	add.s32 	%r195, %r192, 2;
	mad.lo.s32 	%r196, %r195, %r131, %r221;
	mul.wide.u32 	%rd85, %r196, 8;
	add.s64 	%rd86, %rd1, %rd85;
	ld.global.f64 	%fd121, [%rd86];
	fma.rn.f64 	%fd135, %fd120, %fd121, %fd135;
$L__BB2_32:
	add.s32 	%r95, %r94, %r132;
	setp.lt.s32 	%p53, %r95, 0;
	setp.ge.s32 	%p54, %r95, %r126;
	or.pred  	%p55, %p53, %p54;
	@%p55 bra 	$L__BB2_34;
	add.s32 	%r197, %r245, %r71;
	add.s32 	%r198, %r95, %r70;
	mad.lo.s32 	%r199, %r198, %r128, %r5;
	mul.wide.s32 	%rd87, %r199, 8;
	add.s64 	%rd88, %rd2, %rd87;
	ld.global.f64 	%fd122, [%rd88];
	add.s32 	%r200, %r197, 3;
	mad.lo.s32 	%r201, %r200, %r131, %r221;
	mul.wide.u32 	%rd89, %r201, 8;
	add.s64 	%rd90, %rd1, %rd89;
	ld.global.f64 	%fd123, [%rd90];
	fma.rn.f64 	%fd135, %fd122, %fd123, %fd135;
$L__BB2_34:
	add.s32 	%r244, %r16, %r244;
	add.s32 	%r245, %r245, 4;
$L__BB2_35:
	and.b32  	%r202, %r129, 3;
	setp.eq.s32 	%p56, %r202, 0;
	@%p56 bra 	$L__BB2_5;
	setp.eq.s32 	%p57, %r202, 1;
	@%p57 bra 	$L__BB2_42;
	add.s32 	%r100, %r244, %r3;
	setp.lt.s32 	%p58, %r100, 0;
	setp.ge.s32 	%p59, %r100, %r126;
	or.pred  	%p60, %p58, %p59;
	@%p60 bra 	$L__BB2_39;
	add.s32 	%r203, %r100, %r70;
	mad.lo.s32 	%r204, %r203, %r128, %r5;
	mul.wide.s32 	%rd91, %r204, 8;
	add.s64 	%rd92, %rd2, %rd91;
	ld.global.f64 	%fd125, [%rd92];
	add.s32 	%r205, %r245, %r71;
	mad.lo.s32 	%r206, %r205, %r131, %r221;
	mul.wide.u32 	%rd93, %r206, 8;
	add.s64 	%rd94, %rd1, %rd93;
	ld.global.f64 	%fd126, [%rd94];
	fma.rn.f64 	%fd135, %fd125, %fd126, %fd135;
$L__BB2_39:
	add.s32 	%r101, %r100, %r132;
	setp.lt.s32 	%p61, %r101, 0;
	setp.ge.s32 	%p62, %r101, %r126;
	or.pred  	%p63, %p61, %p62;
	@%p63 bra 	$L__BB2_41;
	add.s32 	%r207, %r245, %r71;
	add.s32 	%r208, %r101, %r70;
	mad.lo.s32 	%r209, %r208, %r128, %r5;
	mul.wide.s32 	%rd95, %r209, 8;
	add.s64 	%rd96, %rd2, %rd95;
	ld.global.f64 	%fd127, [%rd96];
	mad.lo.s32 	%r210, %r131, %r207, %r131;
	add.s32 	%r211, %r210, %r221;
	mul.wide.u32 	%rd97, %r211, 8;
	add.s64 	%rd98, %rd1, %rd97;
	ld.global.f64 	%fd128, [%rd98];
	fma.rn.f64 	%fd135, %fd127, %fd128, %fd135;
$L__BB2_41:
	add.s32 	%r244, %r244, %r14;
	add.s32 	%r245, %r245, 2;
$L__BB2_42:
	and.b32  	%r212, %r129, 1;
	setp.eq.b32 	%p64, %r212, 1;
	not.pred 	%p65, %p64;
	@%p65 bra 	$L__BB2_5;
	add.s32 	%r106, %r244, %r3;
	setp.lt.s32 	%p66, %r106, 0;
	setp.ge.s32 	%p67, %r106, %r126;
	or.pred  	%p68, %p66, %p67;
	@%p68 bra 	$L__BB2_5;
	add.s32 	%r213, %r106, %r70;
	mad.lo.s32 	%r214, %r213, %r128, %r5;
	mul.wide.s32 	%rd99, %r214, 8;
	add.s64 	%rd100, %rd2, %rd99;
	ld.global.f64 	%fd129, [%rd100];
	add.s32 	%r215, %r245, %r71;
	mad.lo.s32 	%r216, %r215, %r131, %r221;
	mul.wide.u32 	%rd101, %r216, 8;
	add.s64 	%rd102, %rd1, %rd101;
	ld.global.f64 	%fd130, [%rd102];
	fma.rn.f64 	%fd135, %fd129, %fd130, %fd135;
	bra.uni 	$L__BB2_5;
$L__BB2_45:
	setp.lt.u32 	%p16, %r129, 8;
	mul.lo.s32 	%r70, %r23, %r126;
	mul.lo.s32 	%r71, %r222, %r129;
	mov.b32 	%r245, 0;
	mov.u32 	%r244, %r6;
	@%p16 bra 	$L__BB2_24;
	ld.param.u32 	%r220, [ConvBackward_Fi_param_13];
	and.b32  	%r160, %r129, 2147483640;
	neg.s32 	%r235, %r160;
	add.s32 	%r161, %r71, 2;
	add.s32 	%r162, %r71, 3;
	add.s32 	%r163, %r71, 4;
	add.s32 	%r164, %r71, 5;
	add.s32 	%r165, %r71, 6;
	add.s32 	%r166, %r71, 7;
	mad.lo.s32 	%r242, %r131, %r166, %r221;
	mad.lo.s32 	%r241, %r131, %r165, %r221;
	mad.lo.s32 	%r240, %r131, %r164, %r221;
	mad.lo.s32 	%r239, %r131, %r163, %r221;
	mad.lo.s32 	%r238, %r131, %r162, %r221;
	mad.lo.s32 	%r237, %r131, %r161, %r221;
	mad.lo.s32 	%r167, %r131, %r71, %r131;
	add.s32 	%r236, %r221, %r167;
	mul.lo.s32 	%r168, %r131, %r129;
	mad.lo.s32 	%r234, %r168, %r222, %r221;
	add.s32 	%r169, %r12, %r70;
	mad.lo.s32 	%r232, %r128, %r169, %r5;
	add.s32 	%r170, %r3, %r14;
	sub.s32 	%r171, %r170, %r220;
	add.s32 	%r172, %r171, %r70;
	mad.lo.s32 	%r231, %r128, %r172, %r5;
	add.s32 	%r173, %r15, %r70;
	mad.lo.s32 	%r230, %r128, %r173, %r5;
	add.s32 	%r174, %r3, %r16;
	sub.s32 	%r175, %r174, %r220;
	add.s32 	%r176, %r175, %r70;
	mad.lo.s32 	%r229, %r128, %r176, %r5;
	add.s32 	%r177, %r17, %r70;
	mad.lo.s32 	%r228, %r128, %r177, %r5;
	add.s32 	%r178, %r18, %r70;
	mad.lo.s32 	%r227, %r128, %r178, %r5;
	add.s32 	%r179, %r19, %r70;
	mad.lo.s32 	%r226, %r128, %r179, %r5;
	sub.s32 	%r224, %r3, %r220;
	add.s32 	%r180, %r224, %r70;
	mad.lo.s32 	%r225, %r128, %r180, %r5;
	mov.u32 	%r244, %r6;
	bra.uni 	$L__BB2_7;
$L__BB2_47:
	and.b32  	%r108, %r131, 15;
	setp.lt.u32 	%p3, %r131, 16;
	mov.b32 	%r251, 0;
	@%p3 bra 	$L__BB2_50;
	and.b32  	%r251, %r131, 2147483632;
	mov.b32 	%r249, 0;
	mul.wide.s32 	%rd9, %r125, 8;
$L__BB2_49:
	.pragma "nounroll";
	mad.lo.s32 	%r145, %r249, %r125, %r7;
	mul.wide.s32 	%rd7, %r145, 8;
	add.s64 	%rd8, %rd3, %rd7;
	ld.global.f64 	%fd39, [%rd8];
	add.f64 	%fd40, %fd39, 0d0000000000000000;
	st.global.f64 	[%rd8], %fd40;
	add.s64 	%rd10, %rd8, %rd9;
	ld.global.f64 	%fd41, [%rd10];
	add.f64 	%fd42, %fd41, 0d0000000000000000;
	st.global.f64 	[%rd10], %fd42;
	add.s64 	%rd11, %rd10, %rd9;
	ld.global.f64 	%fd43, [%rd11];
	add.f64 	%fd44, %fd43, 0d0000000000000000;
	st.global.f64 	[%rd11], %fd44;
	add.s64 	%rd12, %rd11, %rd9;
	ld.global.f64 	%fd45, [%rd12];
	add.f64 	%fd46, %fd45, 0d0000000000000000;
	st.global.f64 	[%rd12], %fd46;
	add.s64 	%rd13, %rd12, %rd9;
	ld.global.f64 	%fd47, [%rd13];
	add.f64 	%fd48, %fd47, 0d0000000000000000;
	st.global.f64 	[%rd13], %fd48;
	add.s64 	%rd14, %rd13, %rd9;
	ld.global.f64 	%fd49, [%rd14];
	add.f64 	%fd50, %fd49, 0d0000000000000000;
	st.global.f64 	[%rd14], %fd50;
	add.s64 	%rd15, %rd14, %rd9;
	ld.global.f64 	%fd51, [%rd15];
	add.f64 	%fd52, %fd51, 0d0000000000000000;
	st.global.f64 	[%rd15], %fd52;
	add.s64 	%rd16, %rd15, %rd9;
	ld.global.f64 	%fd53, [%rd16];
	add.f64 	%fd54, %fd53, 0d0000000000000000;
	st.global.f64 	[%rd16], %fd54;
	add.s64 	%rd17, %rd16, %rd9;
	ld.global.f64 	%fd55, [%rd17];
	add.f64 	%fd56, %fd55, 0d0000000000000000;
	st.global.f64 	[%rd17], %fd56;
	add.s64 	%rd18, %rd17, %rd9;
	ld.global.f64 	%fd57, [%rd18];
	add.f64 	%fd58, %fd57, 0d0000000000000000;
	st.global.f64 	[%rd18], %fd58;
	add.s64 	%rd19, %rd18, %rd9;
	ld.global.f64 	%fd59, [%rd19];
	add.f64 	%fd60, %fd59, 0d0000000000000000;
	st.global.f64 	[%rd19], %fd60;
	add.s64 	%rd20, %rd19, %rd9;
	ld.global.f64 	%fd61, [%rd20];
	add.f64 	%fd62, %fd61, 0d0000000000000000;
	st.global.f64 	[%rd20], %fd62;
	add.s64 	%rd21, %rd20, %rd9;
	ld.global.f64 	%fd63, [%rd21];
	add.f64 	%fd64, %fd63, 0d0000000000000000;
	st.global.f64 	[%rd21], %fd64;
	add.s64 	%rd22, %rd21, %rd9;
	ld.global.f64 	%fd65, [%rd22];
	add.f64 	%fd66, %fd65, 0d0000000000000000;
	st.global.f64 	[%rd22], %fd66;
	add.s64 	%rd23, %rd22, %rd9;
	ld.global.f64 	%fd67, [%rd23];
	add.f64 	%fd68, %fd67, 0d0000000000000000;
	st.global.f64 	[%rd23], %fd68;
	add.s64 	%rd24, %rd23, %rd9;
	ld.global.f64 	%fd69, [%rd24];
	add.f64 	%fd70, %fd69, 0d0000000000000000;
	st.global.f64 	[%rd24], %fd70;
	add.s32 	%r249, %r249, 16;
	setp.ne.s32 	%p4, %r249, %r251;
	@%p4 bra 	$L__BB2_49;
$L__BB2_50:
	setp.eq.s32 	%p5, %r108, 0;
	@%p5 bra 	$L__BB2_59;
	and.b32  	%r113, %r131, 7;
	setp.lt.u32 	%p6, %r108, 8;
	@%p6 bra 	$L__BB2_53;
	mad.lo.s32 	%r146, %r251, %r125, %r7;
	mul.wide.s32 	%rd25, %r146, 8;
	add.s64 	%rd26, %rd3, %rd25;
	ld.global.f64 	%fd71, [%rd26];
	add.f64 	%fd72, %fd71, 0d0000000000000000;
	st.global.f64 	[%rd26], %fd72;
	mul.wide.s32 	%rd27, %r125, 8;
	add.s64 	%rd28, %rd26, %rd27;
	ld.global.f64 	%fd73, [%rd28];
	add.f64 	%fd74, %fd73, 0d0000000000000000;
	st.global.f64 	[%rd28], %fd74;
	add.s64 	%rd29, %rd28, %rd27;
	ld.global.f64 	%fd75, [%rd29];
	add.f64 	%fd76, %fd75, 0d0000000000000000;
	st.global.f64 	[%rd29], %fd76;
	add.s64 	%rd30, %rd29, %rd27;
	ld.global.f64 	%fd77, [%rd30];
	add.f64 	%fd78, %fd77, 0d0000000000000000;
	st.global.f64 	[%rd30], %fd78;
	add.s64 	%rd31, %rd30, %rd27;
	ld.global.f64 	%fd79, [%rd31];
	add.f64 	%fd80, %fd79, 0d0000000000000000;
	st.global.f64 	[%rd31], %fd80;
	add.s64 	%rd32, %rd31, %rd27;
	ld.global.f64 	%fd81, [%rd32];
	add.f64 	%fd82, %fd81, 0d0000000000000000;
	st.global.f64 	[%rd32], %fd82;
	add.s64 	%rd33, %rd32, %rd27;
	ld.global.f64 	%fd83, [%rd33];
	add.f64 	%fd84, %fd83, 0d0000000000000000;
	st.global.f64 	[%rd33], %fd84;
	add.s64 	%rd34, %rd33, %rd27;
	ld.global.f64 	%fd85, [%rd34];
	add.f64 	%fd86, %fd85, 0d0000000000000000;
	st.global.f64 	[%rd34], %fd86;
	add.s32 	%r251, %r251, 8;
$L__BB2_53:
	setp.eq.s32 	%p7, %r113, 0;
	@%p7 bra 	$L__BB2_59;
	and.b32  	%r116, %r131, 3;
	setp.lt.u32 	%p8, %r113, 4;
	@%p8 bra 	$L__BB2_56;
	mad.lo.s32 	%r147, %r251, %r125, %r7;
	mul.wide.s32 	%rd35, %r147, 8;
	add.s64 	%rd36, %rd3, %rd35;
	ld.global.f64 	%fd87, [%rd36];
	add.f64 	%fd88, %fd87, 0d0000000000000000;
	st.global.f64 	[%rd36], %fd88;
	mul.wide.s32 	%rd37, %r125, 8;
	add.s64 	%rd38, %rd36, %rd37;
	ld.global.f64 	%fd89, [%rd38];
	add.f64 	%fd90, %fd89, 0d0000000000000000;
	st.global.f64 	[%rd38], %fd90;
	add.s64 	%rd39, %rd38, %rd37;
	ld.global.f64 	%fd91, [%rd39];
	add.f64 	%fd92, %fd91, 0d0000000000000000;
	st.global.f64 	[%rd39], %fd92;
	add.s64 	%rd40, %rd39, %rd37;
	ld.global.f64 	%fd93, [%rd40];
	add.f64 	%fd94, %fd93, 0d0000000000000000;
	st.global.f64 	[%rd40], %fd94;
	add.s32 	%r251, %r251, 4;
$L__BB2_56:
	setp.eq.s32 	%p9, %r116, 0;
	@%p9 bra 	$L__BB2_59;
	mov.b32 	%r254, 0;
$L__BB2_58:
	.pragma "nounroll";
	mad.lo.s32 	%r149, %r251, %r125, %r7;
	mul.wide.s32 	%rd41, %r149, 8;
	add.s64 	%rd42, %rd3, %rd41;
	ld.global.f64 	%fd95, [%rd42];
	add.f64 	%fd96, %fd95, 0d0000000000000000;
	st.global.f64 	[%rd42], %fd96;
	add.s32 	%r251, %r251, 1;
	add.s32 	%r254, %r254, 1;
	setp.ne.s32 	%p10, %r254, %r116;
	@%p10 bra 	$L__BB2_58;
$L__BB2_59:
	ret;

}
	// .globl	ConvBackward_Bi
.visible .entry ConvBackward_Bi(
	.param .u64 .ptr .align 1 ConvBackward_Bi_param_0,
	.param .u64 .ptr .align 1 ConvBackward_Bi_param_1,
	.param .u32 ConvBackward_Bi_param_2,
	.param .u32 ConvBackward_Bi_param_3,
	.param .u32 ConvBackward_Bi_param_4,
	.param .u32 ConvBackward_Bi_param_5,
	.param .u32 ConvBackward_Bi_param_6
)
{
	.reg .pred 	%p<12>;
	.reg .b32 	%r<47>;
	.reg .b64 	%rd<46>;
	.reg .b64 	%fd<88>;

	ld.param.u64 	%rd6, [ConvBackward_Bi_param_0];
	ld.param.u64 	%rd7, [ConvBackward_Bi_param_1];
	ld.param.u32 	%r26, [ConvBackward_Bi_param_2];
	ld.param.u32 	%r23, [ConvBackward_Bi_param_3];
	ld.param.u32 	%r24, [ConvBackward_Bi_param_4];
	ld.param.u32 	%r25, [ConvBackward_Bi_param_5];
	cvta.to.global.u64 	%rd1, %rd7;
	cvta.to.global.u64 	%rd8, %rd6;
	mov.u32 	%r27, %ntid.z;
	mov.u32 	%r28, %ctaid.z;
	mov.u32 	%r29, %tid.z;
	mad.lo.s32 	%r1, %r27, %r28, %r29;
	add.s32 	%r30, %r26, %r1;
	mul.wide.s32 	%rd9, %r30, 8;
	add.s64 	%rd2, %rd8, %rd9;
	ld.global.f64 	%fd1, [%rd2];
	min.s32 	%r31, %r24, %r23;
	setp.lt.s32 	%p1, %r31, 1;
	mov.f64 	%fd86, %fd1;
	@%p1 bra 	$L__BB3_16;
	and.b32  	%r2, %r23, 15;
	and.b32  	%r3, %r23, 7;
	add.s32 	%r4, %r3, -1;
	and.b32  	%r5, %r23, 2147483632;
	and.b32  	%r6, %r23, 3;
	neg.s32 	%r7, %r5;
	mul.lo.s32 	%r8, %r25, %r23;
	shl.b32 	%r9, %r25, 4;
	mov.b32 	%r41, 0;
	mul.wide.s32 	%rd4, %r25, 8;
	mov.f64 	%fd86, %fd1;
$L__BB3_2:
	setp.lt.u32 	%p2, %r23, 16;
	mul.lo.s32 	%r11, %r41, %r23;
	mov.b32 	%r45, 0;
	@%p2 bra 	$L__BB3_5;
	mad.lo.s32 	%r42, %r8, %r41, %r1;
	mov.u32 	%r43, %r7;
$L__BB3_4:
	.pragma "nounroll";
	mul.wide.s32 	%rd10, %r42, 8;
	add.s64 	%rd11, %rd1, %rd10;
	ld.global.f64 	%fd19, [%rd11];
	add.f64 	%fd20, %fd86, %fd19;
	mul.wide.s32 	%rd12, %r25, 8;
	add.s64 	%rd13, %rd11, %rd12;
	ld.global.f64 	%fd21, [%rd13];
	add.f64 	%fd22, %fd20, %fd21;
	add.s64 	%rd14, %rd13, %rd12;
	ld.global.f64 	%fd23, [%rd14];
	add.f64 	%fd24, %fd22, %fd23;
	add.s64 	%rd15, %rd14, %rd12;
	ld.global.f64 	%fd25, [%rd15];
	add.f64 	%fd26, %fd24, %fd25;
	add.s64 	%rd16, %rd15, %rd12;
	ld.global.f64 	%fd27, [%rd16];
	add.f64 	%fd28, %fd26, %fd27;
	add.s64 	%rd17, %rd16, %rd12;
	ld.global.f64 	%fd29, [%rd17];
	add.f64 	%fd30, %fd28, %fd29;
	add.s64 	%rd18, %rd17, %rd12;
	ld.global.f64 	%fd31, [%rd18];
	add.f64 	%fd32, %fd30, %fd31;
	add.s64 	%rd19, %rd18, %rd12;
	ld.global.f64 	%fd33, [%rd19];
	add.f64 	%fd34, %fd32, %fd33;
	add.s64 	%rd20, %rd19, %rd12;
	ld.global.f64 	%fd35, [%rd20];
	add.f64 	%fd36, %fd34, %fd35;
	add.s64 	%rd21, %rd20, %rd12;
	ld.global.f64 	%fd37, [%rd21];
	add.f64 	%fd38, %fd36, %fd37;
	add.s64 	%rd22, %rd21, %rd12;
	ld.global.f64 	%fd39, [%rd22];
	add.f64 	%fd40, %fd38, %fd39;
	add.s64 	%rd23, %rd22, %rd12;
	ld.global.f64 	%fd41, [%rd23];
	add.f64 	%fd42, %fd40, %fd41;
	add.s64 	%rd24, %rd23, %rd12;
	ld.global.f64 	%fd43, [%rd24];
	add.f64 	%fd44, %fd42, %fd43;
	add.s64 	%rd25, %rd24, %rd12;
	ld.global.f64 	%fd45, [%rd25];
	add.f64 	%fd46, %fd44, %fd45;
	add.s64 	%rd26, %rd25, %rd12;
	ld.global.f64 	%fd47, [%rd26];
	add.f64 	%fd48, %fd46, %fd47;
	add.s64 	%rd27, %rd26, %rd12;
	ld.global.f64 	%fd49, [%rd27];
	add.f64 	%fd86, %fd48, %fd49;
	add.s32 	%r43, %r43, 16;
	add.s32 	%r42, %r42, %r9;
	setp.eq.s32 	%p3, %r43, 0;
	mov.u32 	%r45, %r5;
	@%p3 bra 	$L__BB3_5;
	bra.uni 	$L__BB3_4;
$L__BB3_5:
	setp.eq.s32 	%p4, %r2, 0;
	@%p4 bra 	$L__BB3_15;
	add.s32 	%r34, %r2, -1;
	setp.lt.u32 	%p5, %r34, 7;
	@%p5 bra 	$L__BB3_8;
	add.s32 	%r35, %r45, %r11;
	mad.lo.s32 	%r36, %r35, %r25, %r1;
	mul.wide.s32 	%rd28, %r36, 8;
	add.s64 	%rd29, %rd1, %rd28;
	ld.global.f64 	%fd51, [%rd29];
	add.f64 	%fd52, %fd86, %fd51;
	mul.wide.s32 	%rd30, %r25, 8;
	add.s64 	%rd31, %rd29, %rd30;
	ld.global.f64 	%fd53, [%rd31];
	add.f64 	%fd54, %fd52, %fd53;
	add.s64 	%rd32, %rd31, %rd30;
	ld.global.f64 	%fd55, [%rd32];
	add.f64 	%fd56, %fd54, %fd55;
	add.s64 	%rd33, %rd32, %rd30;
	ld.global.f64 	%fd57, [%rd33];
	add.f64 	%fd58, %fd56, %fd57;
	add.s64 	%rd34, %rd33, %rd30;
	ld.global.f64 	%fd59, [%rd34];
	add.f64 	%fd60, %fd58, %fd59;
	add.s64 	%rd35, %rd34, %rd30;
	ld.global.f64 	%fd61, [%rd35];
	add.f64 	%fd62, %fd60, %fd61;
	add.s64 	%rd36, %rd35, %rd30;
	ld.global.f64 	%fd63, [%rd36];
	add.f64 	%fd64, %fd62, %fd63;
	add.s64 	%rd37, %rd36, %rd30;
	ld.global.f64 	%fd65, [%rd37];
	add.f64 	%fd86, %fd64, %fd65;
	add.s32 	%r45, %r45, 8;
$L__BB3_8:
	setp.eq.s32 	%p6, %r3, 0;
	@%p6 bra 	$L__BB3_15;
	setp.lt.u32 	%p7, %r4, 3;
	@%p7 bra 	$L__BB3_11;
	add.s32 	%r37, %r45, %r11;
	mad.lo.s32 	%r38, %r37, %r25, %r1;
	mul.wide.s32 	%rd38, %r38, 8;
	add.s64 	%rd39, %rd1, %rd38;
	ld.global.f64 	%fd67, [%rd39];
	add.f64 	%fd68, %fd86, %fd67;
	add.s64 	%rd41, %rd39, %rd4;
	ld.global.f64 	%fd69, [%rd41];
	add.f64 	%fd70, %fd68, %fd69;
	add.s64 	%rd42, %rd41, %rd4;
	ld.global.f64 	%fd71, [%rd42];
	add.f64 	%fd72, %fd70, %fd71;
	add.s64 	%rd43, %rd42, %rd4;
	ld.global.f64 	%fd73, [%rd43];
	add.f64 	%fd86, %fd72, %fd73;
	add.s32 	%r45, %r45, 4;
$L__BB3_11:
	setp.eq.s32 	%p8, %r6, 0;
	@%p8 bra 	$L__BB3_15;
	setp.eq.s32 	%p9, %r6, 1;
	add.s32 	%r39, %r45, %r11;
	mad.lo.s32 	%r40, %r39, %r25, %r1;
	mul.wide.s32 	%rd44, %r40, 8;
	add.s64 	%rd3, %rd1, %rd44;
	ld.global.f64 	%fd74, [%rd3];
	add.f64 	%fd86, %fd86, %fd74;
	@%p9 bra 	$L__BB3_15;
	setp.eq.s32 	%p10, %r6, 2;
	add.s64 	%rd5, %rd3, %rd4;
	ld.global.f64 	%fd75, [%rd5];
	add.f64 	%fd86, %fd86, %fd75;
	@%p10 bra 	$L__BB3_15;
	add.s64 	%rd45, %rd5, %rd4;
	ld.global.f64 	%fd76, [%rd45];
	add.f64 	%fd86, %fd86, %fd76;
$L__BB3_15:
	add.s32 	%r41, %r41, 1;
	setp.ne.s32 	%p11, %r41, %r24;
	@%p11 bra 	$L__BB3_2;
$L__BB3_16:
	add.f64 	%fd77, %fd86, %fd1;
	st.global.f64 	[%rd2], %fd77;
	ret;

}


// ===== COMPILED SASS (sm_100) =====

	.target	sm_100

	.elftype	@"ET_EXEC"


//--------------------- .note.nv.tkinfo           --------------------------
	.section	.note.nv.tkinfo,"",@"SHT_NOTE"
	.sectionflags	@"SHF_NOTE_NV_TKINFO"
	.tkinfo
        /*0018*/ 	.word	0x00000002
        /*0030*/ 	.string	""
        /*0030*/ 	.string	"ptxas"
        /*0030*/ 	.string	"Cuda compilation tools, release 13.0, V13.0.88"
        /*0030*/ 	.string	"Build cuda_13.0.r13.0/compiler.36424714_0"
        /*0030*/ 	.string	"-arch sm_100 -m 64 "



//--------------------- .note.nv.cuinfo           --------------------------
	.section	.note.nv.cuinfo,"",@"SHT_NOTE"
	.sectionflags	@"SHF_NOTE_NV_CUINFO"
        /*0018*/ 	.short	0x0002
        /*001a*/ 	.short	0x0064
        /*001c*/ 	.short	0x0082
	.zero		2


//--------------------- .nv.info                  --------------------------
	.section	.nv.info,"",@"SHT_CUDA_INFO"
	.align	4


	//----- nvinfo : EIATTR_REGCOUNT
	.align		4
        /*0000*/ 	.byte	0x04, 0x2f
        /*0002*/ 	.short	(.L_1 - .L_0)
	.align		4
.L_0:
        /*0004*/ 	.word	index@(ConvForward)
        /*0008*/ 	.word	0x00000020


	//----- nvinfo : EIATTR_FRAME_SIZE
	.align		4
.L_1:
        /*000c*/ 	.byte	0x04, 0x11
        /*000e*/ 	.short	(.L_3 - .L_2)
	.align		4
.L_2:
        /*0010*/ 	.word	index@(ConvForward)
        /*0014*/ 	.word	0x00000000


	//----- nvinfo : EIATTR_REGCOUNT
	.align		4
.L_3:
        /*0018*/ 	.byte	0x04, 0x2f
        /*001a*/ 	.short	(.L_5 - .L_4)
	.align		4
.L_4:
        /*001c*/ 	.word	index@(ConvBackward_In)
        /*0020*/ 	.word	0x00000020


	//----- nvinfo : EIATTR_FRAME_SIZE
	.align		4
.L_5:
        /*0024*/ 	.byte	0x04, 0x11
        /*0026*/ 	.short	(.L_7 - .L_6)
	.align		4
.L_6:
        /*0028*/ 	.word	index@(ConvBackward_In)
        /*002c*/ 	.word	0x00000000


	//----- nvinfo : EIATTR_REGCOUNT
	.align		4
.L_7:
        /*0030*/ 	.byte	0x04, 0x2f
        /*0032*/ 	.short	(.L_9 - .L_8)
	.align		4
.L_8:
        /*0034*/ 	.word	index@(ConvBackward_Fi)
        /*0038*/ 	.word	0x00000020


	//----- nvinfo : EIATTR_FRAME_SIZE
	.align		4
.L_9:
        /*003c*/ 	.byte	0x04, 0x11
        /*003e*/ 	.short	(.L_11 - .L_10)
	.align		4
.L_10:
        /*0040*/ 	.word	index@(ConvBackward_Fi)
        /*0044*/ 	.word	0x00000000


	//----- nvinfo : EIATTR_REGCOUNT
	.align		4
.L_11:
        /*0048*/ 	.byte	0x04, 0x2f
        /*004a*/ 	.short	(.L_13 - .L_12)
	.align		4
.L_12:
        /*004c*/ 	.word	index@(ConvBackward_Bi)
        /*0050*/ 	.word	0x00000020


	//----- nvinfo : EIATTR_FRAME_SIZE
	.align		4
.L_13:
        /*0054*/ 	.byte	0x04, 0x11
        /*0056*/ 	.short	(.L_15 - .L_14)
	.align		4
.L_14:
        /*0058*/ 	.word	index@(ConvBackward_Bi)
        /*005c*/ 	.word	0x00000000


	//----- nvinfo : EIATTR_MIN_STACK_SIZE
	.align		4
.L_15:
        /*0060*/ 	.byte	0x04, 0x12
        /*0062*/ 	.short	(.L_17 - .L_16)
	.align		4
.L_16:
        /*0064*/ 	.word	index@(ConvBackward_Bi)
        /*0068*/ 	.word	0x00000000


	//----- nvinfo : EIATTR_MIN_STACK_SIZE
	.align		4
.L_17:
        /*006c*/ 	.byte	0x04, 0x12
        /*006e*/ 	.short	(.L_19 - .L_18)
	.align		4
.L_18:
        /*0070*/ 	.word	index@(ConvBackward_Fi)
        /*0074*/ 	.word	0x00000000


	//----- nvinfo : EIATTR_MIN_STACK_SIZE
	.align		4
.L_19:
        /*0078*/ 	.byte	0x04, 0x12
        /*007a*/ 	.short	(.L_21 - .L_20)
	.align		4
.L_20:
        /*007c*/ 	.word	index@(ConvBackward_In)
        /*0080*/ 	.word	0x00000000


	//----- nvinfo : EIATTR_MIN_STACK_SIZE
	.align		4
.L_21:
        /*0084*/ 	.byte	0x04, 0x12
        /*0086*/ 	.short	(.L_23 - .L_22)
	.align		4
.L_22:
        /*0088*/ 	.word	index@(ConvForward)
        /*008c*/ 	.word	0x00000000
.L_23:


//--------------------- .nv.compat                --------------------------
	.section	.nv.compat,"",@"SHT_CUDA_COMPAT_INFO"
	.align	4
        /*0000*/ 	.byte	0x02, 0x09, 0x00, 0x00, 0x02, 0x02, 0x01, 0x00, 0x02, 0x05, 0x05, 0x00, 0x03, 0x07, 0x01, 0x01
        /*0010*/ 	.byte	0x02, 0x03, 0x00, 0x00, 0x02, 0x06, 0x01, 0x00, 0x04, 0x0b, 0x08, 0x00, 0x01, 0x00, 0x00, 0x00
        /*0020*/ 	.byte	0x00, 0x00, 0x00, 0x00


//--------------------- .nv.info.ConvBackward_Bi  --------------------------
	.section	.nv.info.ConvBackward_Bi,"",@"SHT_CUDA_INFO"
	.sectionflags	@""
	.align	4


	//----- nvinfo : EIATTR_CUDA_API_VERSION
	.align		4
        /*0000*/ 	.byte	0x04, 0x37
        /*0002*/ 	.short	(.L_25 - .L_24)
.L_24:
        /*0004*/ 	.word	0x00000082


	//----- nvinfo : EIATTR_KPARAM_INFO
	.align		4
.L_25:
        /*0008*/ 	.byte	0x04, 0x17
        /*000a*/ 	.short	(.L_27 - .L_26)
.L_26:
        /*000c*/ 	.word	0x00000000
        /*0010*/ 	.short	0x0006
        /*0012*/ 	.short	0x0020
        /*0014*/ 	.byte	0x00, 0xf0, 0x11, 0x00


	//----- nvinfo : EIATTR_KPARAM_INFO
	.align		4
.L_27:
        /*0018*/ 	.byte	0x04, 0x17
        /*001a*/ 	.short	(.L_29 - .L_28)
.L_28:
        /*001c*/ 	.word	0x00000000
        /*0020*/ 	.short	0x0005
        /*0022*/ 	.short	0x001c
        /*0024*/ 	.byte	0x00, 0xf0, 0x11, 0x00


	//----- nvinfo : EIATTR_KPARAM_INFO
	.align		4
.L_29:
        /*0028*/ 	.byte	0x04, 0x17
        /*002a*/ 	.short	(.L_31 - .L_30)
.L_30:
        /*002c*/ 	.word	0x00000000
        /*0030*/ 	.short	0x0004
        /*0032*/ 	.short	0x0018
        /*0034*/ 	.byte	0x00, 0xf0, 0x11, 0x00


	//----- nvinfo : EIATTR_KPARAM_INFO
	.align		4
.L_31:
        /*0038*/ 	.byte	0x04, 0x17
        /*003a*/ 	.short	(.L_33 - .L_32)
.L_32:
        /*003c*/ 	.word	0x00000000
        /*0040*/ 	.short	0x0003
        /*0042*/ 	.short	0x0014
        /*0044*/ 	.byte	0x00, 0xf0, 0x11, 0x00


	//----- nvinfo : EIATTR_KPARAM_INFO
	.align		4
.L_33:
        /*0048*/ 	.byte	0x04, 0x17
        /*004a*/ 	.short	(.L_35 - .L_34)
.L_34:
        /*004c*/ 	.word	0x00000000
        /*0050*/ 	.short	0x0002
        /*0052*/ 	.short	0x0010
        /*0054*/ 	.byte	0x00, 0xf0, 0x11, 0x00


	//----- nvinfo : EIATTR_KPARAM_INFO
	.align		4
.L_35:
        /*0058*/ 	.byte	0x04, 0x17
        /*005a*/ 	.short	(.L_37 - .L_36)
.L_36:
        /*005c*/ 	.word	0x00000000
        /*0060*/ 	.short	0x0001
        /*0062*/ 	.short	0x0008
        /*0064*/ 	.byte	0x00, 0xf5, 0x21, 0x00


	//----- nvinfo : EIATTR_KPARAM_INFO
	.align		4
.L_37:
        /*0068*/ 	.byte	0x04, 0x17
        /*006a*/ 	.short	(.L_39 - .L_38)
.L_38:
        /*006c*/ 	.word	0x00000000
        /*0070*/ 	.short	0x0000
        /*0072*/ 	.short	0x0000
        /*0074*/ 	.byte	0x00, 0xf5, 0x21, 0x00


	//----- nvinfo : EIATTR_SPARSE_MMA_MASK
	.align		4
.L_39:
        /*0078*/ 	.byte	0x03, 0x50
        /*007a*/ 	.short	0x0000


	//----- nvinfo : EIATTR_MAXREG_COUNT
	.align		4
        /*007c*/ 	.byte	0x03, 0x1b
        /*007e*/ 	.short	0x00ff


	//----- nvinfo : EIATTR_MERCURY_ISA_VERSION
	.align		4
        /*0080*/ 	.byte	0x03, 0x5f
        /*0082*/ 	.short	0x0101


	//----- nvinfo : EIATTR_VRC_CTA_INIT_COUNT
	.align		4
        /*0084*/ 	.byte	0x02, 0x4a
	.zero		1
	.zero		1


	//----- nvinfo : EIATTR_EXIT_INSTR_OFFSETS
	.align		4
        /*0088*/ 	.byte	0x04, 0x1c
        /*008a*/ 	.short	(.L_41 - .L_40)


	//   ....[0]....
.L_40:
        /*008c*/ 	.word	0x00000a80


	//----- nvinfo : EIATTR_CBANK_PARAM_SIZE
	.align		4
.L_41:
        /*0090*/ 	.byte	0x03, 0x19
        /*0092*/ 	.short	0x0024


	//----- nvinfo : EIATTR_PARAM_CBANK
	.align		4
        /*0094*/ 	.byte	0x04, 0x0a
        /*0096*/ 	.short	(.L_43 - .L_42)
	.align		4
.L_42:
        /*0098*/ 	.word	index@(.nv.constant0.ConvBackward_Bi)
        /*009c*/ 	.short	0x0380
        /*009e*/ 	.short	0x0024


	//----- nvinfo : EIATTR_SW_WAR
	.align		4
.L_43:
        /*00a0*/ 	.byte	0x04, 0x36
        /*00a2*/ 	.short	(.L_45 - .L_44)
.L_44:
        /*00a4*/ 	.word	0x00000008
.L_45:


//--------------------- .nv.info.ConvBackward_Fi  --------------------------
	.section	.nv.info.ConvBackward_Fi,"",@"SHT_CUDA_INFO"
	.sectionflags	@""
	.align	4


	//----- nvinfo : EIATTR_CUDA_API_VERSION
	.align		4
        /*0000*/ 	.byte	0x04, 0x37
        /*0002*/ 	.short	(.L_47 - .L_46)
.L_46:
        /*0004*/ 	.word	0x00000082


	//----- nvinfo : EIATTR_KPARAM_INFO
	.align		4
.L_47:
        /*0008*/ 	.byte	0x04, 0x17
        /*000a*/ 	.short	(.L_49 - .L_48)
.L_48:
        /*000c*/ 	.word	0x00000000
        /*0010*/ 	.short	0x000d
        /*0012*/ 	.short	0x0040
        /*0014*/ 	.byte	0x00, 0xf0, 0x11, 0x00


	//----- nvinfo : EIATTR_KPARAM_INFO
	.align		4
.L_49:
        /*0018*/ 	.byte	0x04, 0x17
        /*001a*/ 	.short	(.L_51 - .L_50)
.L_50:
        /*001c*/ 	.word	0x00000000
        /*0020*/ 	.short	0x000c
        /*0022*/ 	.short	0x003c
        /*0024*/ 	.byte	0x00, 0xf0, 0x11, 0x00


	//----- nvinfo : EIATTR_KPARAM_INFO
	.align		4
.L_51:
        /*0028*/ 	.byte	0x04, 0x17
        /*002a*/ 	.short	(.L_53 - .L_52)
.L_52:
        /*002c*/ 	.word	0x00000000
        /*0030*/ 	.short	0x000b
        /*0032*/ 	.short	0x0038
        /*0034*/ 	.byte	0x00, 0xf0, 0x11, 0x00


	//----- nvinfo : EIATTR_KPARAM_INFO
	.align		4
.L_53:
        /*0038*/ 	.byte	0x04, 0x17
        /*003a*/ 	.short	(.L_55 - .L_54)
.L_54:
        /*003c*/ 	.word	0x00000000
        /*0040*/ 	.short	0x000a
        /*0042*/ 	.short	0x0034
        /*0044*/ 	.byte	0x00, 0xf0, 0x11, 0x00


	//----- nvinfo : EIATTR_KPARAM_INFO
	.align		4
.L_55:
        /*0048*/ 	.byte	0x04, 0x17
        /*004a*/ 	.short	(.L_57 - .L_56)
.L_56:
        /*004c*/ 	.word	0x00000000
        /*0050*/ 	.short	0x0009
        /*0052*/ 	.short	0x0030
        /*0054*/ 	.byte	0x00, 0xf0, 0x11, 0x00


	//----- nvinfo : EIATTR_KPARAM_INFO
	.align		4
.L_57:
        /*0058*/ 	.byte	0x04, 0x17
        /*005a*/ 	.short	(.L_59 - .L_58)
.L_58:
        /*005c*/ 	.word	0x00000000
        /*0060*/ 	.short	0x0008
        /*0062*/ 	.short	0x002c
        /*0064*/ 	.byte	0x00, 0xf0, 0x11, 0x00


	//----- nvinfo : EIATTR_KPARAM_INFO
	.align		4
.L_59:
        /*0068*/ 	.byte	0x04, 0x17
        /*006a*/ 	.short	(.L_61 - .L_60)
.L_60:
        /*006c*/ 	.word	0x00000000
        /*0070*/ 	.short	0x0007
        /*0072*/ 	.short	0x0028
        /*0074*/ 	.byte	0x00, 0xf0, 0x11, 0x00


	//----- nvinfo : EIATTR_KPARAM_INFO
	.align		4
.L_61:
        /*0078*/ 	.byte	0x04, 0x17
        /*007a*/ 	.short	(.L_63 - .L_62)
.L_62:
        /*007c*/ 	.word	0x00000000
        /*0080*/ 	.short	0x0006
        /*0082*/ 	.short	0x0024
        /*0084*/ 	.byte	0x00, 0xf0, 0x11, 0x00


	//----- nvinfo : EIATTR_KPARAM_INFO
	.align		4
.L_63:
        /*0088*/ 	.byte	0x04, 0x17
        /*008a*/ 	.short	(.L_65 - .L_64)
.L_64:
        /*008c*/ 	.word	0x00000000
        /*0090*/ 	.short	0x0005
        /*0092*/ 	.short	0x0020
        /*0094*/ 	.byte	0x00, 0xf0, 0x11, 0x00


	//----- nvinfo : EIATTR_KPARAM_INFO
	.align		4
.L_65:
        /*0098*/ 	.byte	0x04, 0x17
        /*009a*/ 	.short	(.L_67 - .L_66)
.L_66:
        /*009c*/ 	.word	0x00000000
        /*00a0*/ 	.short	0x0004
        /*00a2*/ 	.short	0x001c
        /*00a4*/ 	.byte	0x00, 0xf0, 0x11, 0x00


	//----- nvinfo : EIATTR_KPARAM_INFO
	.align		4
.L_67:
        /*00a8*/ 	.byte	0x04, 0x17
        /*00aa*/ 	.short	(.L_69 - .L_68)
.L_68:
        /*00ac*/ 	.word	0x00000000
        /*00b0*/ 	.short	0x0003
        /*00b2*/ 	.short	0x0018
        /*00b4*/ 	.byte	0x00, 0xf0, 0x11, 0x00


	//----- nvinfo : EIATTR_KPARAM_INFO
	.align		4
.L_69:
        /*00b8*/ 	.byte	0x04, 0x17
        /*00ba*/ 	.short	(.L_71 - .L_70)
.L_70:
        /*00bc*/ 	.word	0x00000000
        /*00c0*/ 	.short	0x0002
        /*00c2*/ 	.short	0x0010
        /*00c4*/ 	.byte	0x00, 0xf5, 0x21, 0x00


	//----- nvinfo : EIATTR_KPARAM_INFO
	.align		4
.L_71:
        /*00c8*/ 	.byte	0x04, 0x17
        /*00ca*/ 	.short	(.L_73 - .L_72)
.L_72:
        /*00cc*/ 	.word	0x00000000
        /*00d0*/ 	.short	0x0001
        /*00d2*/ 	.short	0x0008
        /*00d4*/ 	.byte	0x00, 0xf5, 0x21, 0x00


	//----- nvinfo : EIATTR_KPARAM_INFO
	.align		4
.L_73:
        /*00d8*/ 	.byte	0x04, 0x17
        /*00da*/ 	.short	(.L_75 - .L_74)
.L_74:
        /*00dc*/ 	.word	0x00000000
        /*00e0*/ 	.short	0x0000
        /*00e2*/ 	.short	0x0000
        /*00e4*/ 	.byte	0x00, 0xf5, 0x21, 0x00


	//----- nvinfo : EIATTR_SPARSE_MMA_MASK
	.align		4
.L_75:
        /*00e8*/ 	.byte	0x03, 0x50
        /*00ea*/ 	.short	0x0000


	//----- nvinfo : EIATTR_MAXREG_COUNT
	.align		4
        /*00ec*/ 	.byte	0x03, 0x1b
        /*00ee*/ 	.short	0x00ff


	//----- nvinfo : EIATTR_MERCURY_ISA_VERSION
	.align		4
        /*00f0*/ 	.byte	0x03, 0x5f
        /*00f2*/ 	.short	0x0101


	//----- nvinfo : EIATTR_VRC_CTA_INIT_COUNT
	.align		4
        /*00f4*/ 	.byte	0x02, 0x4a
	.zero		1
	.zero		1


	//----- nvinfo : EIATTR_EXIT_INSTR_OFFSETS
	.align		4
        /*00f8*/ 	.byte	0x04, 0x1c
        /*00fa*/ 	.short	(.L_77 - .L_76)


	//   ....[0]....
.L_76:
        /*00fc*/ 	.word	0x00000060


	//   ....[1]....
        /*0100*/ 	.word	0x000017a0


	//   ....[2]....
        /*0104*/ 	.word	0x00001ca0


	//   ....[3]....
        /*0108*/ 	.word	0x00001f30


	//   ....[4]....
        /*010c*/ 	.word	0x000020c0


	//   ....[5]....
        /*0110*/ 	.word	0x00002190


	//----- nvinfo : EIATTR_CRS_STACK_SIZE
	.align		4
.L_77:
        /*0114*/ 	.byte	0x04, 0x1e
        /*0116*/ 	.short	(.L_79 - .L_78)
.L_78:
        /*0118*/ 	.word	0x00000000


	//----- nvinfo : EIATTR_CBANK_PARAM_SIZE
	.align		4
.L_79:
        /*011c*/ 	.byte	0x03, 0x19
        /*011e*/ 	.short	0x0044


	//----- nvinfo : EIATTR_PARAM_CBANK
	.align		4
        /*0120*/ 	.byte	0x04, 0x0a
        /*0122*/ 	.short	(.L_81 - .L_80)
	.align		4
.L_80:
        /*0124*/ 	.word	index@(.nv.constant0.ConvBackward_Fi)
        /*0128*/ 	.short	0x0380
        /*012a*/ 	.short	0x0044


	//----- nvinfo : EIATTR_SW_WAR
	.align		4
.L_81:
        /*012c*/ 	.byte	0x04, 0x36
        /*012e*/ 	.short	(.L_83 - .L_82)
.L_82:
        /*0130*/ 	.word	0x00000008
.L_83:


//--------------------- .nv.info.ConvBackward_In  --------------------------
	.section	.nv.info.ConvBackward_In,"",@"SHT_CUDA_INFO"
	.sectionflags	@""
	.align	4


	//----- nvinfo : EIATTR_CUDA_API_VERSION
	.align		4
        /*0000*/ 	.byte	0x04, 0x37
        /*0002*/ 	.short	(.L_85 - .L_84)
.L_84:
        /*0004*/ 	.word	0x00000082


	//----- nvinfo : EIATTR_KPARAM_INFO
	.align		4
.L_85:
        /*0008*/ 	.byte	0x04, 0x17
        /*000a*/ 	.short	(.L_87 - .L_86)
.L_86:
        /*000c*/ 	.word	0x00000000
        /*0010*/ 	.short	0x000d
        /*0012*/ 	.short	0x0040
        /*0014*/ 	.byte	0x00, 0xf0, 0x11, 0x00


	//----- nvinfo : EIATTR_KPARAM_INFO
	.align		4
.L_87:
        /*0018*/ 	.byte	0x04, 0x17
        /*001a*/ 	.short	(.L_89 - .L_88)
.L_88:
        /*001c*/ 	.word	0x00000000
        /*0020*/ 	.short	0x000c
        /*0022*/ 	.short	0x003c
        /*0024*/ 	.byte	0x00, 0xf0, 0x11, 0x00


	//----- nvinfo : EIATTR_KPARAM_INFO
	.align		4
.L_89:
        /*0028*/ 	.byte	0x04, 0x17
        /*002a*/ 	.short	(.L_91 - .L_90)
.L_90:
        /*002c*/ 	.word	0x00000000
        /*0030*/ 	.short	0x000b
        /*0032*/ 	.short	0x0038
        /*0034*/ 	.byte	0x00, 0xf0, 0x11, 0x00


	//----- nvinfo : EIATTR_KPARAM_INFO
	.align		4
.L_91:
        /*0038*/ 	.byte	0x04, 0x17
        /*003a*/ 	.short	(.L_93 - .L_92)
.L_92:
        /*003c*/ 	.word	0x00000000
        /*0040*/ 	.short	0x000a
        /*0042*/ 	.short	0x0034
        /*0044*/ 	.byte	0x00, 0xf0, 0x11, 0x00


	//----- nvinfo : EIATTR_KPARAM_INFO
	.align		4
.L_93:
        /*0048*/ 	.byte	0x04, 0x17
        /*004a*/ 	.short	(.L_95 - .L_94)
.L_94:
        /*004c*/ 	.word	0x00000000
        /*0050*/ 	.short	0x0009
        /*0052*/ 	.short	0x0030
        /*0054*/ 	.byte	0x00, 0xf0, 0x11, 0x00


	//----- nvinfo : EIATTR_KPARAM_INFO
	.align		4
.L_95:
        /*0058*/ 	.byte	0x04, 0x17
        /*005a*/ 	.short	(.L_97 - .L_96)
.L_96:
        /*005c*/ 	.word	0x00000000
        /*0060*/ 	.short	0x0008
        /*0062*/ 	.short	0x002c
        /*0064*/ 	.byte	0x00, 0xf0, 0x11, 0x00


	//----- nvinfo : EIATTR_KPARAM_INFO
	.align		4
.L_97:
        /*0068*/ 	.byte	0x04, 0x17
        /*006a*/ 	.short	(.L_99 - .L_98)
.L_98:
        /*006c*/ 	.word	0x00000000
        /*0070*/ 	.short	0x0007
        /*0072*/ 	.short	0x0028
        /*0074*/ 	.byte	0x00, 0xf0, 0x11, 0x00


	//----- nvinfo : EIATTR_KPARAM_INFO
	.align		4
.L_99:
        /*0078*/ 	.byte	0x04, 0x17
        /*007a*/ 	.short	(.L_101 - .L_100)
.L_100:
        /*007c*/ 	.word	0x00000000
        /*0080*/ 	.short	0x0006
        /*0082*/ 	.short	0x0024
        /*0084*/ 	.byte	0x00, 0xf0, 0x11, 0x00


	//----- nvinfo : EIATTR_KPARAM_INFO
	.align		4
.L_101:
        /*0088*/ 	.byte	0x04, 0x17
        /*008a*/ 	.short	(.L_103 - .L_102)
.L_102:
        /*008c*/ 	.word	0x00000000
        /*0090*/ 	.short	0x0005
        /*0092*/ 	.short	0x0020
        /*0094*/ 	.byte	0x00, 0xf0, 0x11, 0x00


	//----- nvinfo : EIATTR_KPARAM_INFO
	.align		4
.L_103:
        /*0098*/ 	.byte	0x04, 0x17
        /*009a*/ 	.short	(.L_105 - .L_104)
.L_104:
        /*009c*/ 	.word	0x00000000
        /*00a0*/ 	.short	0x0004
        /*00a2*/ 	.short	0x001c
        /*00a4*/ 	.byte	0x00, 0xf0, 0x11, 0x00


	//----- nvinfo : EIATTR_KPARAM_INFO
	.align		4
.L_105:
        /*00a8*/ 	.byte	0x04, 0x17
        /*00aa*/ 	.short	(.L_107 - .L_106)
.L_106:
        /*00ac*/ 	.word	0x00000000
        /*00b0*/ 	.short	0x0003
        /*00b2*/ 	.short	0x0018
        /*00b4*/ 	.byte	0x00, 0xf0, 0x11, 0x00


	//----- nvinfo : EIATTR_KPARAM_INFO
	.align		4
.L_107:
        /*00b8*/ 	.byte	0x04, 0x17
        /*00ba*/ 	.short	(.L_109 - .L_108)
.L_108:
        /*00bc*/ 	.word	0x00000000
        /*00c0*/ 	.short	0x0002
        /*00c2*/ 	.short	0x0010
        /*00c4*/ 	.byte	0x00, 0xf5, 0x21, 0x00


	//----- nvinfo : EIATTR_KPARAM_INFO
	.align		4
.L_109:
        /*00c8*/ 	.byte	0x04, 0x17
        /*00ca*/ 	.short	(.L_111 - .L_110)
.L_110:
        /*00cc*/ 	.word	0x00000000
        /*00d0*/ 	.short	0x0001
        /*00d2*/ 	.short	0x0008
        /*00d4*/ 	.byte	0x00, 0xf5, 0x21, 0x00


	//----- nvinfo : EIATTR_KPARAM_INFO
	.align		4
.L_111:
        /*00d8*/ 	.byte	0x04, 0x17
        /*00da*/ 	.short	(.L_113 - .L_112)
.L_112:
        /*00dc*/ 	.word	0x00000000
        /*00e0*/ 	.short	0x0000
        /*00e2*/ 	.short	0x0000
        /*00e4*/ 	.byte	0x00, 0xf5, 0x21, 0x00


	//----- nvinfo : EIATTR_SPARSE_MMA_MASK
	.align		4
.L_113:
        /*00e8*/ 	.byte	0x03, 0x50
        /*00ea*/ 	.short	0x0000


	//----- nvinfo : EIATTR_MAXREG_COUNT
	.align		4
        /*00ec*/ 	.byte	0x03, 0x1b
        /*00ee*/ 	.short	0x00ff


	//----- nvinfo : EIATTR_MERCURY_ISA_VERSION
	.align		4
        /*00f0*/ 	.byte	0x03, 0x5f
        /*00f2*/ 	.short	0x0101


	//----- nvinfo : EIATTR_VRC_CTA_INIT_COUNT
	.align		4
        /*00f4*/ 	.byte	0x02, 0x4a
	.zero		1
	.zero		1


	//----- nvinfo : EIATTR_EXIT_INSTR_OFFSETS
	.align		4
        /*00f8*/ 	.byte	0x04, 0x1c
        /*00fa*/ 	.short	(.L_115 - .L_114)


	//   ....[0]....
.L_114:
        /*00fc*/ 	.word	0x00000c30


	//----- nvinfo : EIATTR_CRS_STACK_SIZE
	.align		4
.L_115:
        /*0100*/ 	.byte	0x04, 0x1e
        /*0102*/ 	.short	(.L_117 - .L_116)
.L_116:
        /*0104*/ 	.word	0x00000000


	//----- nvinfo : EIATTR_CBANK_PARAM_SIZE
	.align		4
.L_117:
        /*0108*/ 	.byte	0x03, 0x19
        /*010a*/ 	.short	0x0044


	//----- nvinfo : EIATTR_PARAM_CBANK
	.align		4
        /*010c*/ 	.byte	0x04, 0x0a
        /*010e*/ 	.short	(.L_119 - .L_118)
	.align		4
.L_118:
        /*0110*/ 	.word	index@(.nv.constant0.ConvBackward_In)
        /*0114*/ 	.short	0x0380
        /*0116*/ 	.short	0x0044


	//----- nvinfo : EIATTR_SW_WAR
	.align		4
.L_119:
        /*0118*/ 	.byte	0x04, 0x36
        /*011a*/ 	.short	(.L_121 - .L_120)
.L_120:
        /*011c*/ 	.word	0x00000008
.L_121:


//--------------------- .nv.info.ConvForward      --------------------------
	.section	.nv.info.ConvForward,"",@"SHT_CUDA_INFO"
	.sectionflags	@""
	.align	4


	//----- nvinfo : EIATTR_CUDA_API_VERSION
	.align		4
        /*0000*/ 	.byte	0x04, 0x37
        /*0002*/ 	.short	(.L_123 - .L_122)
.L_122:
        /*0004*/ 	.word	0x00000082


	//----- nvinfo : EIATTR_KPARAM_INFO
	.align		4
.L_123:
        /*0008*/ 	.byte	0x04, 0x17
        /*000a*/ 	.short	(.L_125 - .L_124)
.L_124:
        /*000c*/ 	.word	0x00000000
        /*0010*/ 	.short	0x000f
        /*0012*/ 	.short	0x0048
        /*0014*/ 	.byte	0x00, 0xf0, 0x11, 0x00


	//----- nvinfo : EIATTR_KPARAM_INFO
	.align		4
.L_125:
        /*0018*/ 	.byte	0x04, 0x17
        /*001a*/ 	.short	(.L_127 - .L_126)
.L_126:
        /*001c*/ 	.word	0x00000000
        /*0020*/ 	.short	0x000e
        /*0022*/ 	.short	0x0044
        /*0024*/ 	.byte	0x00, 0xf0, 0x11, 0x00


	//----- nvinfo : EIATTR_KPARAM_INFO
	.align		4
.L_127:
        /*0028*/ 	.byte	0x04, 0x17
        /*002a*/ 	.short	(.L_129 - .L_128)
.L_128:
        /*002c*/ 	.word	0x00000000
        /*0030*/ 	.short	0x000d
        /*0032*/ 	.short	0x0040
        /*0034*/ 	.byte	0x00, 0xf0, 0x11, 0x00


	//----- nvinfo : EIATTR_KPARAM_INFO
	.align		4
.L_129:
        /*0038*/ 	.byte	0x04, 0x17
        /*003a*/ 	.short	(.L_131 - .L_130)
.L_130:
        /*003c*/ 	.word	0x00000000
        /*0040*/ 	.short	0x000c
        /*0042*/ 	.short	0x003c
        /*0044*/ 	.byte	0x00, 0xf0, 0x11, 0x00


	//----- nvinfo : EIATTR_KPARAM_INFO
	.align		4
.L_131:
        /*0048*/ 	.byte	0x04, 0x17
        /*004a*/ 	.short	(.L_133 - .L_132)
.L_132:
        /*004c*/ 	.word	0x00000000
        /*0050*/ 	.short	0x000b
        /*0052*/ 	.short	0x0038
        /*0054*/ 	.byte	0x00, 0xf0, 0x11, 0x00


	//----- nvinfo : EIATTR_KPARAM_INFO
	.align		4
.L_133:
        /*0058*/ 	.byte	0x04, 0x17
        /*005a*/ 	.short	(.L_135 - .L_134)
.L_134:
        /*005c*/ 	.word	0x00000000
        /*0060*/ 	.short	0x000a
        /*0062*/ 	.short	0x0034
        /*0064*/ 	.byte	0x00, 0xf0, 0x11, 0x00


	//----- nvinfo : EIATTR_KPARAM_INFO
	.align		4
.L_135:
        /*0068*/ 	.byte	0x04, 0x17
        /*006a*/ 	.short	(.L_137 - .L_136)
.L_136:
        /*006c*/ 	.word	0x00000000
        /*0070*/ 	.short	0x0009
        /*0072*/ 	.short	0x0030
        /*0074*/ 	.byte	0x00, 0xf0, 0x11, 0x00


	//----- nvinfo : EIATTR_KPARAM_INFO
	.align		4
.L_137:
        /*0078*/ 	.byte	0x04, 0x17
        /*007a*/ 	.short	(.L_139 - .L_138)
.L_138:
        /*007c*/ 	.word	0x00000000
        /*0080*/ 	.short	0x0008
        /*0082*/ 	.short	0x002c
        /*0084*/ 	.byte	0x00, 0xf0, 0x11, 0x00


	//----- nvinfo : EIATTR_KPARAM_INFO
	.align		4
.L_139:
        /*0088*/ 	.byte	0x04, 0x17
        /*008a*/ 	.short	(.L_141 - .L_140)
.L_140:
        /*008c*/ 	.word	0x00000000
        /*0090*/ 	.short	0x0007
        /*0092*/ 	.short	0x0028
        /*0094*/ 	.byte	0x00, 0xf0, 0x11, 0x00


	//----- nvinfo : EIATTR_KPARAM_INFO
	.align		4
.L_141:
        /*0098*/ 	.byte	0x04, 0x17
        /*009a*/ 	.short	(.L_143 - .L_142)
.L_142:
        /*009c*/ 	.word	0x00000000
        /*00a0*/ 	.short	0x0006
        /*00a2*/ 	.short	0x0024
        /*00a4*/ 	.byte	0x00, 0xf0, 0x11, 0x00


	//----- nvinfo : EIATTR_KPARAM_INFO
	.align		4
.L_143:
        /*00a8*/ 	.byte	0x04, 0x17
        /*00aa*/ 	.short	(.L_145 - .L_144)
.L_144:
        /*00ac*/ 	.word	0x00000000
        /*00b0*/ 	.short	0x0005
        /*00b2*/ 	.short	0x0020
        /*00b4*/ 	.byte	0x00, 0xf0, 0x11, 0x00


	//----- nvinfo : EIATTR_KPARAM_INFO
	.align		4
.L_145:
        /*00b8*/ 	.byte	0x04, 0x17
        /*00ba*/ 	.short	(.L_147 - .L_146)
.L_146:
        /*00bc*/ 	.word	0x00000000
        /*00c0*/ 	.short	0x0004
        /*00c2*/ 	.short	0x001c
        /*00c4*/ 	.byte	0x00, 0xf0, 0x11, 0x00


	//----- nvinfo : EIATTR_KPARAM_INFO
	.align		4
.L_147:
        /*00c8*/ 	.byte	0x04, 0x17
        /*00ca*/ 	.short	(.L_149 - .L_148)
.L_148:
        /*00cc*/ 	.word	0x00000000
        /*00d0*/ 	.short	0x0003
        /*00d2*/ 	.short	0x0018
        /*00d4*/ 	.byte	0x00, 0xf0, 0x11, 0x00


	//----- nvinfo : EIATTR_KPARAM_INFO
	.align		4
.L_149:
        /*00d8*/ 	.byte	0x04, 0x17
        /*00da*/ 	.short	(.L_151 - .L_150)
.L_150:
        /*00dc*/ 	.word	0x00000000
        /*00e0*/ 	.short	0x0002
        /*00e2*/ 	.short	0x0010
        /*00e4*/ 	.byte	0x00, 0xf5, 0x21, 0x00


	//----- nvinfo : EIATTR_KPARAM_INFO
	.align		4
.L_151:
        /*00e8*/ 	.byte	0x04, 0x17
        /*00ea*/ 	.short	(.L_153 - .L_152)
.L_152:
        /*00ec*/ 	.word	0x00000000
        /*00f0*/ 	.short	0x0001
        /*00f2*/ 	.short	0x0008
        /*00f4*/ 	.byte	0x00, 0xf5, 0x21, 0x00


	//----- nvinfo : EIATTR_KPARAM_INFO
	.align		4
.L_153:
        /*00f8*/ 	.byte	0x04, 0x17
        /*00fa*/ 	.short	(.L_155 - .L_154)
.L_154:
        /*00fc*/ 	.word	0x00000000
        /*0100*/ 	.short	0x0000
        /*0102*/ 	.short	0x0000
        /*0104*/ 	.byte	0x00, 0xf5, 0x21, 0x00


	//----- nvinfo : EIATTR_SPARSE_MMA_MASK
	.align		4
.L_155:
        /*0108*/ 	.byte	0x03, 0x50
        /*010a*/ 	.short	0x0000


	//----- nvinfo : EIATTR_MAXREG_COUNT
	.align		4
        /*010c*/ 	.byte	0x03, 0x1b
        /*010e*/ 	.short	0x00ff


	//----- nvinfo : EIATTR_MERCURY_ISA_VERSION
	.align		4
        /*0110*/ 	.byte	0x03, 0x5f
        /*0112*/ 	.short	0x0101


	//----- nvinfo : EIATTR_VRC_CTA_INIT_COUNT
	.align		4
        /*0114*/ 	.byte	0x02, 0x4a
	.zero		1
	.zero		1


	//----- nvinfo : EIATTR_EXIT_INSTR_OFFSETS
	.align		4
        /*0118*/ 	.byte	0x04, 0x1c
        /*011a*/ 	.short	(.L_157 - .L_156)


	//   ....[0]....
.L_156:
        /*011c*/ 	.word	0x00000e60


	//----- nvinfo : EIATTR_CRS_STACK_SIZE
	.align		4
.L_157:
        /*0120*/ 	.byte	0x04, 0x1e
        /*0122*/ 	.short	(.L_159 - .L_158)
.L_158:
        /*0124*/ 	.word	0x00000000


	//----- nvinfo : EIATTR_CBANK_PARAM_SIZE
	.align		4
.L_159:
        /*0128*/ 	.byte	0x03, 0x19
        /*012a*/ 	.short	0x004c


	//----- nvinfo : EIATTR_PARAM_CBANK
	.align		4
        /*012c*/ 	.byte	0x04, 0x0a
        /*012e*/ 	.short	(.L_161 - .L_160)
	.align		4
.L_160:
        /*0130*/ 	.word	index@(.nv.constant0.ConvForward)
        /*0134*/ 	.short	0x0380
        /*0136*/ 	.short	0x004c


	//----- nvinfo : EIATTR_SW_WAR
	.align		4
.L_161:
        /*0138*/ 	.byte	0x04, 0x36
        /*013a*/ 	.short	(.L_163 - .L_162)
.L_162:
        /*013c*/ 	.word	0x00000008
.L_163:


//--------------------- .nv.callgraph             --------------------------
	.section	.nv.callgraph,"",@"SHT_CUDA_CALLGRAPH"
	.align	4
	.sectionentsize	8
	.align		4
        /*0000*/ 	.word	0x00000000
	.align		4
        /*0004*/ 	.word	0xffffffff
	.align		4
        /*0008*/ 	.word	0x00000000
	.align		4
        /*000c*/ 	.word	0xfffffffe
	.align		4
        /*0010*/ 	.word	0x00000000
	.align		4
        /*0014*/ 	.word	0xfffffffd
	.align		4
        /*0018*/ 	.word	0x00000000
	.align		4
        /*001c*/ 	.word	0xfffffffc


//--------------------- .text.ConvBackward_Bi     --------------------------
	.section	.text.ConvBackward_Bi,"ax",@progbits
	.align	128
        .global         ConvBackward_Bi
        .type           ConvBackward_Bi,@function
        .size           ConvBackward_Bi,(.L_x_47 - ConvBackward_Bi)
        .other          ConvBackward_Bi,@"STO_CUDA_ENTRY STV_DEFAULT"
ConvBackward_Bi:
.text.ConvBackward_Bi:
[----:B------:R-:W-:Y:S01]  /*0000*/  LDC R1, c[0x0][0x37c] ;  /* 0x0000df00ff017b82 */ /* 0x000fe20000000800 */
[----:B------:R-:W0:Y:S07]  /*0010*/  S2R R3, SR_CTAID.Z ;  /* 0x0000000000037919 */ /* 0x000e2e0000002700 */
[----:B------:R-:W1:Y:S01]  /*0020*/  LDC.64 R6, c[0x0][0x390] ;  /* 0x0000e400ff067b82 */ /* 0x000e620000000a00 */
[----:B------:R-:W0:Y:S01]  /*0030*/  LDCU UR4, c[0x0][0x368] ;  /* 0x00006d00ff0477ac */ /* 0x000e220008000800 */
[----:B------:R-:W0:Y:S01]  /*0040*/  S2R R0, SR_TID.Z ;  /* 0x0000000000007919 */ /* 0x000e220000002300 */
[----:B------:R-:W2:Y:S05]  /*0050*/  LDCU.64 UR6, c[0x0][0x358] ;  /* 0x00006b00ff0677ac */ /* 0x000eaa0008000a00 */
[----:B------:R-:W3:Y:S01]  /*0060*/  LDC.64 R10, c[0x0][0x380] ;  /* 0x0000e000ff0a7b82 */ /* 0x000ee20000000a00 */
[----:B0-----:R-:W-:Y:S01]  /*0070*/  IMAD R3, R3, UR4, R0 ;  /* 0x0000000403037c24 */ /* 0x001fe2000f8e0200 */
[----:B------:R-:W0:Y:S04]  /*0080*/  LDCU UR4, c[0x0][0x398] ;  /* 0x00007300ff0477ac */ /* 0x000e280008000800 */
[----:B-1----:R-:W-:-:S05]  /*0090*/  IADD3 R5, PT, PT, R3, R6, RZ ;  /* 0x0000000603057210 */ /* 0x002fca0007ffe0ff */
[----:B---3--:R-:W-:-:S05]  /*00a0*/  IMAD.WIDE R10, R5, 0x8, R10 ;  /* 0x00000008050a7825 */ /* 0x008fca00078e020a */
[----:B--2---:R-:W2:Y:S01]  /*00b0*/  LDG.E.64 R8, desc[UR6][R10.64] ;  /* 0x000000060a087981 */ /* 0x004ea2000c1e1b00 */
[----:B0-----:R-:W-:-:S04]  /*00c0*/  VIMNMX R0, PT, PT, R7, UR4, PT ;  /* 0x0000000407007c48 */ /* 0x001fc8000bfe0100 */
[----:B------:R-:W-:Y:S02]  /*00d0*/  ISETP.GE.AND P0, PT, R0, 0x1, PT ;  /* 0x000000010000780c */ /* 0x000fe40003f06270 */
[----:B--2---:R-:W-:Y:S02]  /*00e0*/  MOV R12, R8 ;  /* 0x00000008000c7202 */ /* 0x004fe40000000f00 */
[----:B------:R-:W-:-:S09]  /*00f0*/  MOV R13, R9 ;  /* 0x00000009000d7202 */ /* 0x000fd20000000f00 */
[----:B------:R-:W-:Y:S05]  /*0100*/  @!P0 BRA `(.L_x_0) ;  /* 0x0000000800548947 */ /* 0x000fea0003800000 */
[----:B------:R-:W0:Y:S01]  /*0110*/  LDCU UR4, c[0x0][0x39c] ;  /* 0x00007380ff0477ac */ /* 0x000e220008000800 */
[C---:B------:R-:W-:Y:S02]  /*0120*/  LOP3.LUT R2, R7.reuse, 0x7, RZ, 0xc0, !PT ;  /* 0x0000000707027812 */ /* 0x040fe400078ec0ff */
[C---:B------:R-:W-:Y:S02]  /*0130*/  LOP3.LUT R5, R7.reuse, 0x7ffffff0, RZ, 0xc0, !PT ;  /* 0x7ffffff007057812 */ /* 0x040fe400078ec0ff */
[----:B------:R-:W-:Y:S02]  /*0140*/  IADD3 R0, PT, PT, R2, -0x1, RZ ;  /* 0xffffffff02007810 */ /* 0x000fe40007ffe0ff */
[C---:B------:R-:W-:Y:S02]  /*0150*/  LOP3.LUT R4, R7.reuse, 0xf, RZ, 0xc0, !PT ;  /* 0x0000000f07047812 */ /* 0x040fe400078ec0ff */
[----:B------:R-:W-:Y:S02]  /*0160*/  LOP3.LUT R6, R7, 0x3, RZ, 0xc0, !PT ;  /* 0x0000000307067812 */ /* 0x000fe400078ec0ff */
[----:B------:R-:W-:-:S02]  /*0170*/  ISETP.GE.U32.AND P0, PT, R0, 0x3, PT ;  /* 0x000000030000780c */ /* 0x000fc40003f06070 */
[----:B------:R-:W-:Y:S02]  /*0180*/  MOV R12, R8 ;  /* 0x00000008000c7202 */ /* 0x000fe40000000f00 */
[----:B------:R-:W-:Y:S01]  /*0190*/  MOV R13, R9 ;  /* 0x00000009000d7202 */ /* 0x000fe20000000f00 */
[----:B0-----:R-:W-:Y:S01]  /*01a0*/  IMAD R24, R7, UR4, RZ ;  /* 0x0000000407187c24 */ /* 0x001fe2000f8e02ff */
[----:B------:R-:W-:Y:S01]  /*01b0*/  IADD3 R7, PT, PT, -R5, RZ, RZ ;  /* 0x000000ff05077210 */ /* 0x000fe20007ffe1ff */
[----:B------:R-:W-:-:S06]  /*01c0*/  UMOV UR4, URZ ;  /* 0x000000ff00047c82 */ /* 0x000fcc0008000000 */
.L_x_6:
[----:B------:R-:W0:Y:S01]  /*01d0*/  LDC R25, c[0x0][0x394] ;  /* 0x0000e500ff197b82 */ /* 0x000e220000000800 */
[----:B------:R-:W-:Y:S01]  /*01e0*/  HFMA2 R0, -RZ, RZ, 0, 0 ;  /* 0x00000000ff007431 */ /* 0x000fe200000001ff */
[----:B0-----:R-:W-:-:S13]  /*01f0*/  ISETP.GE.U32.AND P1, PT, R25, 0x10, PT ;  /* 0x000000101900780c */ /* 0x001fda0003f26070 */
[----:B------:R-:W-:Y:S05]  /*0200*/  @!P1 BRA `(.L_x_1) ;  /* 0x0000000000e49947 */ /* 0x000fea0003800000 */
[----:B------:R-:W-:Y:S01]  /*0210*/  IMAD R0, R24, UR4, R3 ;  /* 0x0000000418007c24 */ /* 0x000fe2000f8e0203 */
[----:B------:R-:W-:-:S07]  /*0220*/  MOV R28, R7 ;  /* 0x00000007001c7202 */ /* 0x000fce0000000f00 */
.L_x_2:
[----:B------:R-:W0:Y:S08]  /*0230*/  LDC.64 R22, c[0x0][0x388] ;  /* 0x0000e200ff167b82 */ /* 0x000e300000000a00 */
[----:B------:R-:W1:Y:S01]  /*0240*/  LDC R29, c[0x0][0x39c] ;  /* 0x0000e700ff1d7b82 */ /* 0x000e620000000800 */
[----:B0-----:R-:W-:-:S05]  /*0250*/  IMAD.WIDE R22, R0, 0x8, R22 ;  /* 0x0000000800167825 */ /* 0x001fca00078e0216 */
[----:B------:R1:W2:Y:S02]  /*0260*/  LDG.E.64 R18, desc[UR6][R22.64] ;  /* 0x0000000616127981 */ /* 0x0002a4000c1e1b00 */
[----:B-1----:R-:W-:-:S05]  /*0270*/  IMAD.WIDE R22, R29, 0x8, R22 ;  /* 0x000000081d167825 */ /* 0x002fca00078e0216 */
[----:B------:R-:W3:Y:S01]  /*0280*/  LDG.E.64 R14, desc[UR6][R22.64] ;  /* 0x00000006160e7981 */ /* 0x000ee2000c1e1b00 */
[----:B------:R-:W-:-:S05]  /*0290*/  IMAD.WIDE R20, R29, 0x8, R22 ;  /* 0x000000081d147825 */ /* 0x000fca00078e0216 */
[----:B------:R-:W4:Y:S01]  /*02a0*/  LDG.E.64 R16, desc[UR6][R20.64] ;  /* 0x0000000614107981 */ /* 0x000f22000c1e1b00 */
[----:B------:R-:W-:-:S05]  /*02b0*/  IMAD.WIDE R26, R29, 0x8, R20 ;  /* 0x000000081d1a7825 */ /* 0x000fca00078e0214 */
[----:B------:R0:W5:Y:S02]  /*02c0*/  LDG.E.64 R20, desc[UR6][R26.64] ;  /* 0x000000061a147981 */ /* 0x000164000c1e1b00 */
[----:B0-----:R-:W-:Y:S01]  /*02d0*/  IMAD.WIDE R26, R29, 0x8, R26 ;  /* 0x000000081d1a7825 */ /* 0x001fe200078e021a */
[----:B--2---:R-:W-:-:S03]  /*02e0*/  DADD R12, R18, R12 ;  /* 0x00000000120c7229 */ /* 0x004fc6000000000c */
[----:B------:R-:W-:-:S05]  /*02f0*/  IMAD.WIDE R18, R29, 0x8, R26 ;  /* 0x000000081d127825 */ /* 0x000fca00078e021a */
[----:B---3--:R-:W-:Y:S02]  /*0300*/  DADD R14, R12, R14 ;  /* 0x000000000c0e7229 */ /* 0x008fe4000000000e */
[----:B------:R-:W2:Y:S01]  /*0310*/  LDG.E.64 R12, desc[UR6][R26.64] ;  /* 0x000000061a0c7981 */ /* 0x000ea2000c1e1b00 */
[----:B------:R-:W-:-:S05]  /*0320*/  IMAD.WIDE R22, R29, 0x8, R18 ;  /* 0x000000081d167825 */ /* 0x000fca00078e0212 */
[----:B----4-:R-:W-:Y:S02]  /*0330*/  DADD R16, R14, R16 ;  /* 0x000000000e107229 */ /* 0x010fe40000000010 */
[----:B------:R-:W3:Y:S04]  /*0340*/  LDG.E.64 R14, desc[UR6][R18.64] ;  /* 0x00000006120e7981 */ /* 0x000ee8000c1e1b00 */
[----:B------:R0:W4:Y:S02]  /*0350*/  LDG.E.64 R18, desc[UR6][R22.64] ;  /* 0x0000000616127981 */ /* 0x000124000c1e1b00 */
[----:B-----5:R-:W-:Y:S01]  /*0360*/  DADD R20, R16, R20 ;  /* 0x0000000010147229 */ /* 0x020fe20000000014 */
[----:B0-----:R-:W-:-:S05]  /*0370*/  IMAD.WIDE R22, R29, 0x8, R22 ;  /* 0x000000081d167825 */ /* 0x001fca00078e0216 */
[----:B------:R-:W5:Y:S02]  /*0380*/  LDG.E.64 R16, desc[UR6][R22.64] ;  /* 0x0000000616107981 */ /* 0x000f64000c1e1b00 */
[----:B--2---:R-:W-:Y:S01]  /*0390*/  DADD R12, R20, R12 ;  /* 0x00000000140c7229 */ /* 0x004fe2000000000c */
[----:B------:R-:W-:-:S07]  /*03a0*/  IMAD.WIDE R20, R29, 0x8, R22 ;  /* 0x000000081d147825 */ /* 0x000fce00078e0216 */
[----:B---3--:R-:W-:Y:S02]  /*03b0*/  DADD R14, R12, R14 ;  /* 0x000000000c0e7229 */ /* 0x008fe4000000000e */
[----:B------:R-:W2:Y:S01]  /*03c0*/  LDG.E.64 R12, desc[UR6][R20.64] ;  /* 0x00000006140c7981 */ /* 0x000ea2000c1e1b00 */
[----:B------:R-:W-:-:S05]  /*03d0*/  IMAD.WIDE R26, R29, 0x8, R20 ;  /* 0x000000081d1a7825 */ /* 0x000fca00078e0214 */
[----:B----4-:R-:W-:Y:S02]  /*03e0*/  DADD R18, R14, R18 ;  /* 0x000000000e127229 */ /* 0x010fe40000000012 */
[----:B------:R0:W3:Y:S02]  /*03f0*/  LDG.E.64 R14, desc[UR6][R26.64] ;  /* 0x000000061a0e7981 */ /* 0x0000e4000c1e1b00 */
[----:B0-----:R-:W-:-:S04]  /*0400*/  IMAD.WIDE R26, R29, 0x8, R26 ;  /* 0x000000081d1a7825 */ /* 0x001fc800078e021a */
[----:B-----5:R-:W-:Y:S02]  /*0410*/  DADD R16, R18, R16 ;  /* 0x0000000012107229 */ /* 0x020fe40000000010 */
[----:B------:R-:W4:Y:S01]  /*0420*/  LDG.E.64 R18, desc[UR6][R26.64] ;  /* 0x000000061a127981 */ /* 0x000f22000c1e1b00 */
[----:B------:R-:W-:-:S05]  /*0430*/  IMAD.WIDE R20, R29, 0x8, R26 ;  /* 0x000000081d147825 */ /* 0x000fca00078e021a */
[----:B------:R-:W5:Y:S01]  /*0440*/  LDG.E.64 R22, desc[UR6][R20.64] ;  /* 0x0000000614167981 */ /* 0x000f62000c1e1b00 */
[----:B--2---:R-:W-:Y:S01]  /*0450*/  DADD R12, R16, R12 ;  /* 0x00000000100c7229 */ /* 0x004fe2000000000c */
[----:B------:R-:W-:-:S07]  /*0460*/  IMAD.WIDE R16, R29, 0x8, R20 ;  /* 0x000000081d107825 */ /* 0x000fce00078e0214 */
[----:B---3--:R-:W-:Y:S02]  /*0470*/  DADD R14, R12, R14 ;  /* 0x000000000c0e7229 */ /* 0x008fe4000000000e */
[----:B------:R0:W2:Y:S02]  /*0480*/  LDG.E.64 R12, desc[UR6][R16.64] ;  /* 0x00000006100c7981 */ /* 0x0000a4000c1e1b00 */
[----:B0-----:R-:W-:-:S04]  /*0490*/  IMAD.WIDE R16, R29, 0x8, R16 ;  /* 0x000000081d107825 */ /* 0x001fc800078e0210 */
[----:B----4-:R-:W-:Y:S02]  /*04a0*/  DADD R18, R14, R18 ;  /* 0x000000000e127229 */ /* 0x010fe40000000012 */
[----:B------:R-:W3:Y:S01]  /*04b0*/  LDG.E.64 R14, desc[UR6][R16.64] ;  /* 0x00000006100e7981 */ /* 0x000ee2000c1e1b00 */
[----:B------:R-:W-:-:S05]  /*04c0*/  IMAD.WIDE R20, R29, 0x8, R16 ;  /* 0x000000081d147825 */ /* 0x000fca00078e0210 */
[----:B-----5:R-:W-:Y:S02]  /*04d0*/  DADD R22, R18, R22 ;  /* 0x0000000012167229 */ /* 0x020fe40000000016 */
[----:B------:R-:W4:Y:S01]  /*04e0*/  LDG.E.64 R18, desc[UR6][R20.64] ;  /* 0x0000000614127981 */ /* 0x000f22000c1e1b00 */
[----:B------:R-:W-:-:S06]  /*04f0*/  IMAD.WIDE R26, R29, 0x8, R20 ;  /* 0x000000081d1a7825 */ /* 0x000fcc00078e0214 */
[----:B------:R-:W5:Y:S01]  /*0500*/  LDG.E.64 R26, desc[UR6][R26.64] ;  /* 0x000000061a1a7981 */ /* 0x000f62000c1e1b00 */
[----:B------:R-:W-:-:S04]  /*0510*/  IADD3 R28, PT, PT, R28, 0x10, RZ ;  /* 0x000000101c1c7810 */ /* 0x000fc80007ffe0ff */
[----:B------:R-:W-:Y:S02]  /*0520*/  ISETP.NE.AND P1, PT, R28, RZ, PT ;  /* 0x000000ff1c00720c */ /* 0x000fe40003f25270 */
[----:B------:R-:W-:Y:S01]  /*0530*/  LEA R0, R29, R0, 0x4 ;  /* 0x000000001d007211 */ /* 0x000fe200078e20ff */
[----:B--2---:R-:W-:-:S08]  /*0540*/  DADD R12, R22, R12 ;  /* 0x00000000160c7229 */ /* 0x004fd0000000000c */
[----:B---3--:R-:W-:-:S08]  /*0550*/  DADD R12, R12, R14 ;  /* 0x000000000c0c7229 */ /* 0x008fd0000000000e */
[----:B----4-:R-:W-:-:S08]  /*0560*/  DADD R12, R12, R18 ;  /* 0x000000000c0c7229 */ /* 0x010fd00000000012 */
[----:B-----5:R-:W-:Y:S01]  /*0570*/  DADD R12, R12, R26 ;  /* 0x000000000c0c7229 */ /* 0x020fe2000000001a */
[----:B------:R-:W-:Y:S10]  /*0580*/  @P1 BRA `(.L_x_2) ;  /* 0xfffffffc00281947 */ /* 0x000ff4000383ffff */
[----:B------:R-:W-:-:S07]  /*0590*/  MOV R0, R5 ;  /* 0x0000000500007202 */ /* 0x000fce0000000f00 */
.L_x_1:
[----:B------:R-:W-:-:S13]  /*05a0*/  ISETP.NE.AND P1, PT, R4, RZ, PT ;  /* 0x000000ff0400720c */ /* 0x000fda0003f25270 */
[----:B------:R-:W-:Y:S05]  /*05b0*/  @!P1 BRA `(.L_x_3) ;  /* 0x0000000400189947 */ /* 0x000fea0003800000 */
[----:B------:R-:W-:Y:S02]  /*05c0*/  IADD3 R14, PT, PT, R4, -0x1, RZ ;  /* 0xffffffff040e7810 */ /* 0x000fe40007ffe0ff */
[----:B------:R-:W-:Y:S02]  /*05d0*/  ISETP.NE.AND P2, PT, R2, RZ, PT ;  /* 0x000000ff0200720c */ /* 0x000fe40003f45270 */
[----:B------:R-:W-:-:S13]  /*05e0*/  ISETP.GE.U32.AND P1, PT, R14, 0x7, PT ;  /* 0x000000070e00780c */ /* 0x000fda0003f26070 */
[----:B------:R-:W-:Y:S05]  /*05f0*/  @!P1 BRA `(.L_x_4) ;  /* 0x0000000000749947 */ /* 0x000fea0003800000 */
[----:B------:R-:W0:Y:S01]  /*0600*/  LDC R26, c[0x0][0x39c] ;  /* 0x0000e700ff1a7b82 */ /* 0x000e220000000800 */
[----:B------:R-:W-:-:S07]  /*0610*/  IMAD R14, R25, UR4, R0 ;  /* 0x00000004190e7c24 */ /* 0x000fce000f8e0200 */
[----:B------:R-:W1:Y:S01]  /*0620*/  LDC.64 R20, c[0x0][0x388] ;  /* 0x0000e200ff147b82 */ /* 0x000e620000000a00 */
[----:B0-----:R-:W-:-:S04]  /*0630*/  IMAD R15, R14, R26, R3 ;  /* 0x0000001a0e0f7224 */ /* 0x001fc800078e0203 */
[----:B-1----:R-:W-:-:S05]  /*0640*/  IMAD.WIDE R20, R15, 0x8, R20 ;  /* 0x000000080f147825 */ /* 0x002fca00078e0214 */
[----:B------:R-:W2:Y:S01]  /*0650*/  LDG.E.64 R22, desc[UR6][R20.64] ;  /* 0x0000000614167981 */ /* 0x000ea2000c1e1b00 */
[----:B------:R-:W-:-:S04]  /*0660*/  IMAD.WIDE R14, R26, 0x8, R20 ;  /* 0x000000081a0e7825 */ /* 0x000fc800078e0214 */
[C---:B------:R-:W-:Y:S01]  /*0670*/  IMAD.WIDE R16, R26.reuse, 0x8, R14 ;  /* 0x000000081a107825 */ /* 0x040fe200078e020e */
[----:B------:R-:W3:Y:S04]  /*0680*/  LDG.E.64 R20, desc[UR6][R14.64] ;  /* 0x000000060e147981 */ /* 0x000ee8000c1e1b00 */
[----:B------:R-:W4:Y:S01]  /*0690*/  LDG.E.64 R14, desc[UR6][R16.64] ;  /* 0x00000006100e7981 */ /* 0x000f22000c1e1b00 */
[----:B------:R-:W-:-:S05]  /*06a0*/  IMAD.WIDE R18, R26, 0x8, R16 ;  /* 0x000000081a127825 */ /* 0x000fca00078e0210 */
[----:B------:R0:W5:Y:S02]  /*06b0*/  LDG.E.64 R16, desc[UR6][R18.64] ;  /* 0x0000000612107981 */ /* 0x000164000c1e1b00 */
[----:B0-----:R-:W-:-:S04]  /*06c0*/  IMAD.WIDE R18, R26, 0x8, R18 ;  /* 0x000000081a127825 */ /* 0x001fc800078e0212 */
[C---:B------:R-:W-:Y:S01]  /*06d0*/  IMAD.WIDE R28, R26.reuse, 0x8, R18 ;  /* 0x000000081a1c7825 */ /* 0x040fe200078e0212 */
[----:B--2---:R-:W-:Y:S01]  /*06e0*/  DADD R22, R12, R22 ;  /* 0x000000000c167229 */ /* 0x004fe20000000016 */
[----:B------:R-:W2:Y:S07]  /*06f0*/  LDG.E.64 R12, desc[UR6][R18.64] ;  /* 0x00000006120c7981 */ /* 0x000eae000c1e1b00 */
[----:B---3--:R-:W-:Y:S01]  /*0700*/  DADD R22, R22, R20 ;  /* 0x0000000016167229 */ /* 0x008fe20000000014 */
[----:B------:R0:W3:Y:S07]  /*0710*/  LDG.E.64 R20, desc[UR6][R28.64] ;  /* 0x000000061c147981 */ /* 0x0000ee000c1e1b00 */
[----:B----4-:R-:W-:Y:S01]  /*0720*/  DADD R22, R22, R14 ;  /* 0x0000000016167229 */ /* 0x010fe2000000000e */
[----:B0-----:R-:W-:-:S05]  /*0730*/  IMAD.WIDE R28, R26, 0x8, R28 ;  /* 0x000000081a1c7825 */ /* 0x001fca00078e021c */
[----:B------:R-:W4:Y:S01]  /*0740*/  LDG.E.64 R14, desc[UR6][R28.64] ;  /* 0x000000061c0e7981 */ /* 0x000f22000c1e1b00 */
[----:B------:R-:W-:-:S06]  /*0750*/  IMAD.WIDE R26, R26, 0x8, R28 ;  /* 0x000000081a1a7825 */ /* 0x000fcc00078e021c */
[----:B------:R-:W4:Y:S01]  /*0760*/  LDG.E.64 R26, desc[UR6][R26.64] ;  /* 0x000000061a1a7981 */ /* 0x000f22000c1e1b00 */
[----:B-----5:R-:W-:Y:S01]  /*0770*/  DADD R16, R22, R16 ;  /* 0x0000000016107229 */ /* 0x020fe20000000010 */
[----:B------:R-:W-:-:S07]  /*0780*/  IADD3 R0, PT, PT, R0, 0x8, RZ ;  /* 0x0000000800007810 */ /* 0x000fce0007ffe0ff */
[----:B--2---:R-:W-:-:S08]  /*0790*/  DADD R12, R16, R12 ;  /* 0x00000000100c7229 */ /* 0x004fd0000000000c */
[----:B---3--:R-:W-:-:S08]  /*07a0*/  DADD R12, R12, R20 ;  /* 0x000000000c0c7229 */ /* 0x008fd00000000014 */
[----:B----4-:R-:W-:-:S08]  /*07b0*/  DADD R12, R12, R14 ;  /* 0x000000000c0c7229 */ /* 0x010fd0000000000e */
[----:B------:R-:W-:-:S11]  /*07c0*/  DADD R12, R12, R26 ;  /* 0x000000000c0c7229 */ /* 0x000fd6000000001a */
.L_x_4:
[----:B------:R-:W-:Y:S05]  /*07d0*/  @!P2 BRA `(.L_x_3) ;  /* 0x000000000090a947 */ /* 0x000fea0003800000 */
[----:B------:R-:W-:Y:S01]  /*07e0*/  ISETP.NE.AND P1, PT, R6, RZ, PT ;  /* 0x000000ff0600720c */ /* 0x000fe20003f25270 */
[----:B------:R-:W-:-:S12]  /*07f0*/  @!P0 BRA `(.L_x_5) ;  /* 0x0000000000448947 */ /* 0x000fd80003800000 */
[----:B------:R-:W0:Y:S01]  /*0800*/  LDC R17, c[0x0][0x39c] ;  /* 0x0000e700ff117b82 */ /* 0x000e220000000800 */
[----:B------:R-:W-:-:S07]  /*0810*/  IMAD R14, R25, UR4, R0 ;  /* 0x00000004190e7c24 */ /* 0x000fce000f8e0200 */
[----:B------:R-:W1:Y:S01]  /*0820*/  LDC.64 R28, c[0x0][0x388] ;  /* 0x0000e200ff1c7b82 */ /* 0x000e620000000a00 */
[----:B0-----:R-:W-:-:S04]  /*0830*/  IMAD R15, R14, R17, R3 ;  /* 0x000000110e0f7224 */ /* 0x001fc800078e0203 */
[----:B-1----:R-:W-:-:S05]  /*0840*/  IMAD.WIDE R28, R15, 0x8, R28 ;  /* 0x000000080f1c7825 */ /* 0x002fca00078e021c */
[----:B------:R-:W2:Y:S01]  /*0850*/  LDG.E.64 R20, desc[UR6][R28.64] ;  /* 0x000000061c147981 */ /* 0x000ea2000c1e1b00 */
[----:B------:R-:W-:-:S05]  /*0860*/  IMAD.WIDE R26, R17, 0x8, R28 ;  /* 0x00000008111a7825 */ /* 0x000fca00078e021c */
[----:B------:R-:W3:Y:S01]  /*0870*/  LDG.E.64 R18, desc[UR6][R26.64] ;  /* 0x000000061a127981 */ /* 0x000ee2000c1e1b00 */
[----:B------:R-:W-:-:S05]  /*0880*/  IMAD.WIDE R22, R17, 0x8, R26 ;  /* 0x0000000811167825 */ /* 0x000fca00078e021a */
[----:B------:R-:W4:Y:S01]  /*0890*/  LDG.E.64 R14, desc[UR6][R22.64] ;  /* 0x00000006160e7981 */ /* 0x000f22000c1e1b00 */
[----:B------:R-:W-:-:S06]  /*08a0*/  IMAD.WIDE R16, R17, 0x8, R22 ;  /* 0x0000000811107825 */ /* 0x000fcc00078e0216 */
[----:B------:R-:W5:Y:S01]  /*08b0*/  LDG.E.64 R16, desc[UR6][R16.64] ;  /* 0x0000000610107981 */ /* 0x000f62000c1e1b00 */
[----:B------:R-:W-:Y:S01]  /*08c0*/  IADD3 R0, PT, PT, R0, 0x4, RZ ;  /* 0x0000000400007810 */ /* 0x000fe20007ffe0ff */
[----:B--2---:R-:W-:-:S08]  /*08d0*/  DADD R20, R12, R20 ;  /* 0x000000000c147229 */ /* 0x004fd00000000014 */
[----:B---3--:R-:W-:-:S08]  /*08e0*/  DADD R18, R20, R18 ;  /* 0x0000000014127229 */ /* 0x008fd00000000012 */
[----:B----4-:R-:W-:-:S08]  /*08f0*/  DADD R14, R18, R14 ;  /* 0x00000000120e7229 */ /* 0x010fd0000000000e */
[----:B-----5:R-:W-:-:S11]  /*0900*/  DADD R12, R14, R16 ;  /* 0x000000000e0c7229 */ /* 0x020fd60000000010 */
.L_x_5:
[----:B------:R-:W-:Y:S05]  /*0910*/  @!P1 BRA `(.L_x_3) ;  /* 0x0000000000409947 */ /* 0x000fea0003800000 */
[----:B------:R-:W0:Y:S01]  /*0920*/  LDC R21, c[0x0][0x39c] ;  /* 0x0000e700ff157b82 */ /* 0x000e220000000800 */
[----:B------:R-:W-:-:S07]  /*0930*/  IMAD R0, R25, UR4, R0 ;  /* 0x0000000419007c24 */ /* 0x000fce000f8e0200 */
[----:B------:R-:W1:Y:S01]  /*0940*/  LDC.64 R14, c[0x0][0x388] ;  /* 0x0000e200ff0e7b82 */ /* 0x000e620000000a00 */
[----:B0-----:R-:W-:-:S04]  /*0950*/  IMAD R17, R0, R21, R3 ;  /* 0x0000001500117224 */ /* 0x001fc800078e0203 */
[----:B-1----:R-:W-:-:S05]  /*0960*/  IMAD.WIDE R16, R17, 0x8, R14 ;  /* 0x0000000811107825 */ /* 0x002fca00078e020e */
[----:B------:R-:W2:Y:S01]  /*0970*/  LDG.E.64 R14, desc[UR6][R16.64] ;  /* 0x00000006100e7981 */ /* 0x000ea2000c1e1b00 */
[----:B------:R-:W-:Y:S01]  /*0980*/  ISETP.NE.AND P1, PT, R6, 0x1, PT ;  /* 0x000000010600780c */ /* 0x000fe20003f25270 */
[----:B--2---:R-:W-:-:S12]  /*0990*/  DADD R12, R12, R14 ;  /* 0x000000000c0c7229 */ /* 0x004fd8000000000e */
[----:B------:R-:W-:Y:S05]  /*09a0*/  @!P1 BRA `(.L_x_3) ;  /* 0x00000000001c9947 */ /* 0x000fea0003800000 */
[----:B------:R-:W-:Y:S01]  /*09b0*/  ISETP.NE.AND P1, PT, R6, 0x2, PT ;  /* 0x000000020600780c */ /* 0x000fe20003f25270 */
[----:B------:R-:W-:-:S05]  /*09c0*/  IMAD.WIDE R18, R21, 0x8, R16 ;  /* 0x0000000815127825 */ /* 0x000fca00078e0210 */
[----:B------:R-:W2:Y:S07]  /*09d0*/  LDG.E.64 R14, desc[UR6][R18.64] ;  /* 0x00000006120e7981 */ /* 0x000eae000c1e1b00 */
[----:B------:R-:W-:-:S06]  /*09e0*/  @P1 IMAD.WIDE R16, R21, 0x8, R18 ;  /* 0x0000000815101825 */ /* 0x000fcc00078e0212 */
[----:B------:R-:W3:Y:S01]  /*09f0*/  @P1 LDG.E.64 R16, desc[UR6][R16.64] ;  /* 0x0000000610101981 */ /* 0x000ee2000c1e1b00 */
[----:B--2---:R-:W-:-:S08]  /*0a00*/  DADD R12, R12, R14 ;  /* 0x000000000c0c7229 */ /* 0x004fd0000000000e */
[----:B---3--:R-:W-:-:S11]  /*0a10*/  @P1 DADD R12, R12, R16 ;  /* 0x000000000c0c1229 */ /* 0x008fd60000000010 */
.L_x_3:
[----:B------:R-:W0:Y:S01]  /*0a20*/  LDCU UR5, c[0x0][0x398] ;  /* 0x00007300ff0577ac */ /* 0x000e220008000800 */
[----:B------:R-:W-:-:S04]  /*0a30*/  UIADD3 UR4, UPT, UPT, UR4, 0x1, URZ ;  /* 0x0000000104047890 */ /* 0x000fc8000fffe0ff */
[----:B0-----:R-:W-:-:S09]  /*0a40*/  UISETP.NE.AND UP0, UPT, UR4, UR5, UPT ;  /* 0x000000050400728c */ /* 0x001fd2000bf05270 */
[----:B------:R-:W-:Y:S05]  /*0a50*/  BRA.U UP0, `(.L_x_6) ;  /* 0xfffffff500dc7547 */ /* 0x000fea000b83ffff */
.L_x_0:
[----:B------:R-:W-:-:S07]  /*0a60*/  DADD R8, R8, R12 ;  /* 0x0000000008087229 */ /* 0x000fce000000000c */
[----:B------:R-:W-:Y:S01]  /*0a70*/  STG.E.64 desc[UR6][R10.64], R8 ;  /* 0x000000080a007986 */ /* 0x000fe2000c101b06 */
[----:B------:R-:W-:Y:S05]  /*0a80*/  EXIT ;  /* 0x000000000000794d */ /* 0x000fea0003800000 */
.L_x_7:
[----:B------:R-:W-:-:S00]  /*0a90*/  BRA `(.L_x_7) ;  /* 0xfffffffc00fc7947 */ /* 0x000fc0000383ffff */
[----:B------:R-:W-:-:S00]  /*0aa0*/  NOP ;  /* 0x0000000000007918 */ /* 0x000fc00000000000 */
        /* <DEDUP_REMOVED lines=13> */
.L_x_47:


//--------------------- .text.ConvBackward_Fi     --------------------------
	.section	.text.ConvBackward_Fi,"ax",@progbits
	.align	128
        .global         ConvBackward_Fi
        .type           ConvBackward_Fi,@function
        .size           ConvBackward_Fi,(.L_x_48 - ConvBackward_Fi)
        .other          ConvBackward_Fi,@"STO_CUDA_ENTRY STV_DEFAULT"
ConvBackward_Fi:
.text.ConvBackward_Fi:
[----:B------:R-:W-:Y:S08]  /*0000*/  LDC R1, c[0x0][0x37c] ;  /* 0x0000df00ff017b82 */ /* 0x000ff00000000800 */
[----:B------:R-:W0:Y:S01]  /*0010*/  LDC R5, c[0x0][0x3b8] ;  /* 0x0000ee00ff057b82 */ /* 0x000e220000000800 */
[----:B------:R-:W1:Y:S01]  /*0020*/  S2R R3, SR_CTAID.Y ;  /* 0x0000000000037919 */ /* 0x000e620000002600 */
[----:B------:R-:W2:Y:S06]  /*0030*/  S2R R4, SR_CTAID.Z ;  /* 0x0000000000047919 */ /* 0x000eac0000002700 */
[----:B------:R-:W3:Y:S01]  /*0040*/  S2UR UR5, SR_CTAID.X ;  /* 0x00000000000579c3 */ /* 0x000ee20000002500 */
[----:B0-----:R-:W-:-:S13]  /*0050*/  ISETP.GE.AND P0, PT, R5, 0x1, PT ;  /* 0x000000010500780c */ /* 0x001fda0003f06270 */
[----:B-123--:R-:W-:Y:S05]  /*0060*/  @!P0 EXIT ;  /* 0x000000000000894d */ /* 0x00efea0003800000 */
[----:B------:R-:W0:Y:S01]  /*0070*/  S2R R6, SR_TID.X ;  /* 0x0000000000067919 */ /* 0x000e220000002100 */
[----:B------:R-:W1:Y:S01]  /*0080*/  LDCU UR4, c[0x0][0x360] ;  /* 0x00006c00ff0477ac */ /* 0x000e620008000800 */
[----:B------:R-:W2:Y:S01]  /*0090*/  S2R R2, SR_TID.Y ;  /* 0x0000000000027919 */ /* 0x000ea20000002200 */
[----:B------:R-:W3:Y:S01]  /*00a0*/  LDCU UR8, c[0x0][0x3b4] ;  /* 0x00007680ff0877ac */ /* 0x000ee20008000800 */
[----:B------:R-:W4:Y:S01]  /*00b0*/  S2R R7, SR_TID.Z ;  /* 0x0000000000077919 */ /* 0x000f220000002300 */
[----:B------:R-:W2:Y:S01]  /*00c0*/  LDCU UR6, c[0x0][0x364] ;  /* 0x00006c80ff0677ac */ /* 0x000ea20008000800 */
[----:B------:R-:W4:Y:S01]  /*00d0*/  LDCU UR7, c[0x0][0x368] ;  /* 0x00006d00ff0777ac */ /* 0x000f220008000800 */
[----:B------:R-:W5:Y:S01]  /*00e0*/  LDCU.64 UR10, c[0x0][0x398] ;  /* 0x00007300ff0a77ac */ /* 0x000f620008000a00 */
[----:B-1----:R-:W-:Y:S02]  /*00f0*/  UIMAD UR4, UR4, UR5, URZ ;  /* 0x00000005040472a4 */ /* 0x002fe4000f8e02ff */
[----:B---3--:R-:W-:Y:S01]  /*0100*/  UISETP.GE.AND UP0, UPT, UR8, 0x1, UPT ;  /* 0x000000010800788c */ /* 0x008fe2000bf06270 */
[----:B------:R-:W1:Y:S03]  /*0110*/  LDCU.64 UR20, c[0x0][0x358] ;  /* 0x00006b00ff1477ac */ /* 0x000e660008000a00 */
[----:B0-----:R-:W-:Y:S01]  /*0120*/  IADD3 R0, PT, PT, R6, UR4, RZ ;  /* 0x0000000406007c10 */ /* 0x001fe2000fffe0ff */
[----:B--2---:R-:W-:-:S02]  /*0130*/  IMAD R3, R3, UR6, R2 ;  /* 0x0000000603037c24 */ /* 0x004fc4000f8e0202 */
[----:B----4-:R-:W-:Y:S02]  /*0140*/  IMAD R2, R4, UR7, R7 ;  /* 0x0000000704027c24 */ /* 0x010fe4000f8e0207 */
[----:B-----5:R-:W-:-:S04]  /*0150*/  IMAD R7, R3, UR10, R0 ;  /* 0x0000000a03077c24 */ /* 0x020fc8000f8e0200 */
[----:B------:R-:W-:Y:S01]  /*0160*/  IMAD R4, R7, UR11, R2 ;  /* 0x0000000b07047c24 */ /* 0x000fe2000f8e0202 */
[----:B-1----:R-:W-:Y:S06]  /*0170*/  BRA.U !UP0, `(.L_x_8) ;  /* 0x0000001508947547 */ /* 0x002fec000b800000 */
[----:B------:R-:W0:Y:S01]  /*0180*/  LDC R5, c[0x0][0x3bc] ;  /* 0x0000ef00ff057b82 */ /* 0x000e220000000800 */
[----:B------:R-:W1:Y:S01]  /*0190*/  LDCU UR6, c[0x0][0x3ac] ;  /* 0x00007580ff0677ac */ /* 0x000e620008000800 */
[----:B------:R-:W2:Y:S01]  /*01a0*/  LDCU UR5, c[0x0][0x3c0] ;  /* 0x00007800ff0577ac */ /* 0x000ea20008000800 */
[C---:B0-----:R-:W-:Y:S01]  /*01b0*/  IADD3 R6, PT, PT, R5.reuse, UR4, R6 ;  /* 0x0000000405067c10 */ /* 0x041fe2000fffe006 */
[----:B-1----:R-:W-:Y:S01]  /*01c0*/  IMAD R5, R5, UR6, RZ ;  /* 0x0000000605057c24 */ /* 0x002fe2000f8e02ff */
[----:B------:R-:W-:Y:S02]  /*01d0*/  UMOV UR4, URZ ;  /* 0x000000ff00047c82 */ /* 0x000fe40008000000 */
[----:B--2---:R-:W-:-:S07]  /*01e0*/  IADD3 R6, PT, PT, R6, -UR5, RZ ;  /* 0x8000000506067c10 */ /* 0x004fce000fffe0ff */
.L_x_16:
[----:B0-----:R-:W0:Y:S01]  /*01f0*/  LDCU UR27, c[0x0][0x3c0] ;  /* 0x00007800ff1b77ac */ /* 0x001e220008000800 */
[----:B------:R-:W-:Y:S01]  /*0200*/  CS2R R14, SRZ ;  /* 0x00000000000e7805 */ /* 0x000fe2000001ff00 */
[----:B------:R-:W-:Y:S01]  /*0210*/  UMOV UR5, URZ ;  /* 0x000000ff00057c82 */ /* 0x000fe20008000000 */
[----:B0-----:R-:W-:-:S07]  /*0220*/  UIADD3 UR18, UPT, UPT, -UR27, URZ, URZ ;  /* 0x000000ff1b127290 */ /* 0x001fce000fffe1ff */
[----:B------:R-:W-:-:S05]  /*0230*/  UMOV UR6, UR18 ;  /* 0x0000001200067c82 */ /* 0x000fca0008000000 */
.L_x_15:
[----:B------:R-:W0:Y:S01]  /*0240*/  LDCU UR22, c[0x0][0x3b0] ;  /* 0x00007600ff1677ac */ /* 0x000e220008000800 */
[----:B------:R-:W-:Y:S01]  /*0250*/  IADD3 R7, PT, PT, R3, UR6, RZ ;  /* 0x0000000603077c10 */ /* 0x000fe2000fffe0ff */
[----:B------:R-:W-:Y:S01]  /*0260*/  BSSY.RECONVERGENT B0, `(.L_x_9) ;  /* 0x0000143000007945 */ /* 0x000fe20003800200 */
[----:B------:R-:W1:Y:S01]  /*0270*/  LDCU UR7, c[0x0][0x3a8] ;  /* 0x00007500ff0777ac */ /* 0x000e620008000800 */
[----:B0-----:R-:W-:-:S04]  /*0280*/  ISETP.LT.AND P0, PT, RZ, UR22, PT ;  /* 0x00000016ff007c0c */ /* 0x001fc8000bf01270 */
[----:B------:R-:W-:-:S04]  /*0290*/  ISETP.GT.AND P0, PT, R7, -0x1, P0 ;  /* 0xffffffff0700780c */ /* 0x000fc80000704270 */
[----:B-1----:R-:W-:-:S13]  /*02a0*/  ISETP.LT.AND P0, PT, R7, UR7, P0 ;  /* 0x0000000707007c0c */ /* 0x002fda0008701270 */
[----:B------:R-:W-:Y:S05]  /*02b0*/  @!P0 BRA `(.L_x_10) ;  /* 0x0000001000f48947 */ /* 0x000fea0003800000 */
[----:B------:R-:W-:Y:S01]  /*02c0*/  UISETP.GE.U32.AND UP0, UPT, UR22, 0x8, UPT ;  /* 0x000000081600788c */ /* 0x000fe2000bf06070 */
[----:B------:R-:W-:Y:S01]  /*02d0*/  HFMA2 R24, -RZ, RZ, 0, 0 ;  /* 0x00000000ff187431 */ /* 0x000fe200000001ff */
[----:B------:R-:W-:Y:S01]  /*02e0*/  UIMAD UR8, UR5, UR22, URZ ;  /* 0x00000016050872a4 */ /* 0x000fe2000f8e02ff */
[----:B------:R-:W-:-:S06]  /*02f0*/  UMOV UR15, UR18 ;  /* 0x00000012000f7c82 */ /* 0x000fcc0008000000 */
[----:B------:R-:W-:Y:S05]  /*0300*/  BRA.U !UP0, `(.L_x_11) ;  /* 0x0000000908a47547 */ /* 0x000fea000b800000 */
[----:B------:R-:W0:Y:S01]  /*0310*/  LDC R9, c[0x0][0x3bc] ;  /* 0x0000ef00ff097b82 */ /* 0x000e220000000800 */
[----:B------:R-:W1:Y:S01]  /*0320*/  LDCU.64 UR16, c[0x0][0x3b8] ;  /* 0x00007700ff1077ac */ /* 0x000e620008000a00 */
[----:B------:R-:W-:Y:S01]  /*0330*/  IADD3 R8, PT, PT, R3, UR6, RZ ;  /* 0x0000000603087c10 */ /* 0x000fe2000fffe0ff */
[----:B------:R-:W2:Y:S01]  /*0340*/  LDCU UR24, c[0x0][0x3c0] ;  /* 0x00007800ff1877ac */ /* 0x000ea20008000800 */
[----:B------:R-:W3:Y:S01]  /*0350*/  LDCU UR15, c[0x0][0x3a4] ;  /* 0x00007480ff0f77ac */ /* 0x000ee20008000800 */
[----:B------:R-:W4:Y:S01]  /*0360*/  LDCU UR23, c[0x0][0x3ac] ;  /* 0x00007580ff1777ac */ /* 0x000f220008000800 */
[----:B------:R-:W-:Y:S01]  /*0370*/  UIADD3 UR9, UPT, UPT, UR8, 0x2, URZ ;  /* 0x0000000208097890 */ /* 0x000fe2000fffe0ff */
[----:B-1----:R-:W-:Y:S01]  /*0380*/  MOV R21, UR17 ;  /* 0x0000001100157c02 */ /* 0x002fe20008000f00 */
[----:B------:R-:W-:Y:S01]  /*0390*/  UIADD3 UR10, UPT, UPT, UR8, 0x3, URZ ;  /* 0x00000003080a7890 */ /* 0x000fe2000fffe0ff */
[----:B------:R-:W-:Y:S01]  /*03a0*/  MOV R23, UR17 ;  /* 0x0000001100177c02 */ /* 0x000fe20008000f00 */
[----:B------:R-:W-:Y:S01]  /*03b0*/  UIADD3 UR11, UPT, UPT, UR8, 0x4, URZ ;  /* 0x00000004080b7890 */ /* 0x000fe2000fffe0ff */
[----:B--2---:R-:W-:Y:S01]  /*03c0*/  IADD3 R11, PT, PT, R0, -UR24, RZ ;  /* 0x80000018000b7c10 */ /* 0x004fe2000fffe0ff */
[--C-:B0-----:R-:W-:Y:S01]  /*03d0*/  IMAD R10, R9, 0x3, R0.reuse ;  /* 0x00000003090a7824 */ /* 0x101fe200078e0200 */
[-C--:B------:R-:W-:Y:S01]  /*03e0*/  LEA R12, R23, R0.reuse, 0x2 ;  /* 0x00000000170c7211 */ /* 0x080fe200078e10ff */
[C-C-:B------:R-:W-:Y:S01]  /*03f0*/  IMAD R13, R9.reuse, 0x5, R0.reuse ;  /* 0x00000005090d7824 */ /* 0x140fe200078e0200 */
[----:B------:R-:W-:Y:S01]  /*0400*/  UIADD3 UR12, UPT, UPT, UR8, 0x5, URZ ;  /* 0x00000005080c7890 */ /* 0x000fe2000fffe0ff */
[C-C-:B------:R-:W-:Y:S01]  /*0410*/  IMAD R17, R9.reuse, 0x6, R0.reuse ;  /* 0x0000000609117824 */ /* 0x140fe200078e0200 */
[----:B------:R-:W-:Y:S01]  /*0420*/  IADD3 R16, PT, PT, R10, -UR27, RZ ;  /* 0x8000001b0a107c10 */ /* 0x000fe2000fffe0ff */
[----:B------:R-:W-:Y:S01]  /*0430*/  IMAD R19, R9, 0x7, R0 ;  /* 0x0000000709137824 */ /* 0x000fe200078e0200 */
[----:B------:R-:W-:Y:S01]  /*0440*/  LEA R9, R21, R0, 0x1 ;  /* 0x0000000015097211 */ /* 0x000fe200078e08ff */
[----:B------:R-:W-:Y:S01]  /*0450*/  UIADD3 UR13, UPT, UPT, UR8, 0x6, URZ ;  /* 0x00000006080d7890 */ /* 0x000fe2000fffe0ff */
[----:B------:R-:W-:Y:S01]  /*0460*/  IADD3 R18, PT, PT, R13, -UR27, RZ ;  /* 0x8000001b0d127c10 */ /* 0x000fe2000fffe0ff */
[----:B------:R-:W-:Y:S01]  /*0470*/  UIADD3 UR14, UPT, UPT, UR8, 0x7, URZ ;  /* 0x00000007080e7890 */ /* 0x000fe2000fffe0ff */
[----:B------:R-:W-:Y:S01]  /*0480*/  IADD3 R20, PT, PT, R17, -UR27, RZ ;  /* 0x8000001b11147c10 */ /* 0x000fe2000fffe0ff */
[----:B---3--:R-:W-:Y:S01]  /*0490*/  IMAD R17, R7, UR15, R16 ;  /* 0x0000000f07117c24 */ /* 0x008fe2000f8e0210 */
[----:B------:R-:W-:Y:S01]  /*04a0*/  IADD3 R10, PT, PT, R9, -UR24, RZ ;  /* 0x80000018090a7c10 */ /* 0x000fe2000fffe0ff */
[C---:B------:R-:W-:Y:S01]  /*04b0*/  IMAD R21, R7.reuse, UR15, R18 ;  /* 0x0000000f07157c24 */ /* 0x040fe2000f8e0212 */
[----:B------:R-:W-:Y:S01]  /*04c0*/  IADD3 R12, PT, PT, R12, -UR24, RZ ;  /* 0x800000180c0c7c10 */ /* 0x000fe2000fffe0ff */
[----:B------:R-:W-:Y:S01]  /*04d0*/  IMAD R23, R7, UR15, R20 ;  /* 0x0000000f07177c24 */ /* 0x000fe2000f8e0214 */
[----:B------:R-:W-:Y:S01]  /*04e0*/  IADD3 R25, PT, PT, R19, -UR27, RZ ;  /* 0x8000001b13197c10 */ /* 0x000fe2000fffe0ff */
[C---:B------:R-:W-:Y:S01]  /*04f0*/  IMAD R13, R7.reuse, UR15, R10 ;  /* 0x0000000f070d7c24 */ /* 0x040fe2000f8e020a */
[----:B------:R-:W-:Y:S01]  /*0500*/  ULOP3.LUT UR19, UR22, 0x7ffffff8, URZ, 0xc0, !UPT ;  /* 0x7ffffff816137892 */ /* 0x000fe2000f8ec0ff */
[C---:B------:R-:W-:Y:S01]  /*0510*/  IMAD R19, R7.reuse, UR15, R12 ;  /* 0x0000000f07137c24 */ /* 0x040fe2000f8e020c */
[----:B------:R-:W-:Y:S01]  /*0520*/  UIMAD UR8, UR8, UR16, UR16 ;  /* 0x00000010080872a4 */ /* 0x000fe2000f8e0210 */
[----:B------:R-:W-:Y:S01]  /*0530*/  IMAD R7, R7, UR15, R6 ;  /* 0x0000000f07077c24 */ /* 0x000fe2000f8e0206 */
[----:B------:R-:W-:Y:S01]  /*0540*/  UIMAD UR7, UR16, UR22, URZ ;  /* 0x00000016100772a4 */ /* 0x000fe2000f8e02ff */
[C---:B------:R-:W-:Y:S01]  /*0550*/  IMAD R9, R8.reuse, UR15, R11 ;  /* 0x0000000f08097c24 */ /* 0x040fe2000f8e020b */
[----:B------:R-:W-:Y:S01]  /*0560*/  UIMAD UR14, UR14, UR16, UR4 ;  /* 0x000000100e0e72a4 */ /* 0x000fe2000f8e0204 */
[----:B------:R-:W-:Y:S01]  /*0570*/  IMAD R25, R8, UR15, R25 ;  /* 0x0000000f08197c24 */ /* 0x000fe2000f8e0219 */
[----:B------:R-:W-:Y:S01]  /*0580*/  UIMAD UR13, UR13, UR16, UR4 ;  /* 0x000000100d0d72a4 */ /* 0x000fe2000f8e0204 */
[--C-:B----4-:R-:W-:Y:S01]  /*0590*/  IMAD R10, R7, UR23, R2.reuse ;  /* 0x00000017070a7c24 */ /* 0x110fe2000f8e0202 */
[----:B------:R-:W-:Y:S01]  /*05a0*/  UIMAD UR12, UR12, UR16, UR4 ;  /* 0x000000100c0c72a4 */ /* 0x000fe2000f8e0204 */
[--C-:B------:R-:W-:Y:S01]  /*05b0*/  IMAD R9, R9, UR23, R2.reuse ;  /* 0x0000001709097c24 */ /* 0x100fe2000f8e0202 */
[----:B------:R-:W-:Y:S01]  /*05c0*/  UIMAD UR11, UR11, UR16, UR4 ;  /* 0x000000100b0b72a4 */ /* 0x000fe2000f8e0204 */
[--C-:B------:R-:W-:Y:S01]  /*05d0*/  IMAD R7, R17, UR23, R2.reuse ;  /* 0x0000001711077c24 */ /* 0x100fe2000f8e0202 */
[----:B------:R-:W-:Y:S01]  /*05e0*/  UIMAD UR10, UR10, UR16, UR4 ;  /* 0x000000100a0a72a4 */ /* 0x000fe2000f8e0204 */
[--C-:B------:R-:W-:Y:S01]  /*05f0*/  IMAD R28, R21, UR23, R2.reuse ;  /* 0x00000017151c7c24 */ /* 0x100fe2000f8e0202 */
[----:B------:R-:W-:Y:S01]  /*0600*/  UIMAD UR9, UR9, UR16, UR4 ;  /* 0x00000010090972a4 */ /* 0x000fe2000f8e0204 */
[--C-:B------:R-:W-:Y:S01]  /*0610*/  IMAD R24, R23, UR23, R2.reuse ;  /* 0x0000001717187c24 */ /* 0x100fe2000f8e0202 */
[----:B------:R-:W0:Y:S01]  /*0620*/  LDCU UR26, c[0x0][0x3bc] ;  /* 0x00007780ff1a77ac */ /* 0x000e220008000800 */
[----:B------:R-:W-:-:S02]  /*0630*/  IMAD R26, R25, UR23, R2 ;  /* 0x00000017191a7c24 */ /* 0x000fc4000f8e0202 */
[--C-:B------:R-:W-:Y:S01]  /*0640*/  IMAD R8, R13, UR23, R2.reuse ;  /* 0x000000170d087c24 */ /* 0x100fe2000f8e0202 */
[----:B------:R-:W1:Y:S01]  /*0650*/  LDCU UR25, c[0x0][0x3a4] ;  /* 0x00007480ff1977ac */ /* 0x000e620008000800 */
[----:B------:R-:W-:Y:S01]  /*0660*/  IMAD R12, R19, UR23, R2 ;  /* 0x00000017130c7c24 */ /* 0x000fe2000f8e0202 */
[----:B------:R-:W2:Y:S01]  /*0670*/  LDCU UR17, c[0x0][0x3b8] ;  /* 0x00007700ff1177ac */ /* 0x000ea20008000800 */
[----:B------:R-:W-:Y:S02]  /*0680*/  UIADD3 UR16, UPT, UPT, -UR19, URZ, URZ ;  /* 0x000000ff13107290 */ /* 0x000fe4000fffe1ff */
[----:B------:R-:W-:Y:S02]  /*0690*/  UIADD3 UR8, UPT, UPT, UR8, UR4, URZ ;  /* 0x0000000408087290 */ /* 0x000fe4000fffe0ff */
[----:B------:R-:W-:Y:S01]  /*06a0*/  UIMAD UR7, UR7, UR5, UR4 ;  /* 0x00000005070772a4 */ /* 0x000fe2000f8e0204 */
[----:B------:R-:W-:-:S11]  /*06b0*/  UMOV UR15, UR18 ;  /* 0x00000012000f7c82 */ /* 0x000fd60008000000 */
.L_x_12:
[C---:B-1----:R-:W-:Y:S02]  /*06c0*/  ISETP.GE.AND P0, PT, R11.reuse, UR25, PT ;  /* 0x000000190b007c0c */ /* 0x042fe4000bf06270 */
[----:B------:R-:W-:Y:S02]  /*06d0*/  MOV R13, UR7 ;  /* 0x00000007000d7c02 */ /* 0x000fe40008000f00 */
[----:B------:R-:W-:-:S13]  /*06e0*/  ISETP.LT.OR P0, PT, R11, RZ, P0 ;  /* 0x000000ff0b00720c */ /* 0x000fda0000701670 */
[----:B------:R-:W1:Y:S08]  /*06f0*/  @!P0 LDC.64 R20, c[0x0][0x390] ;  /* 0x0000e400ff148b82 */ /* 0x000e700000000a00 */
[----:B------:R-:W3:Y:S01]  /*0700*/  @!P0 LDC.64 R18, c[0x0][0x388] ;  /* 0x0000e200ff128b82 */ /* 0x000ee20000000a00 */
[----:B-1----:R-:W-:-:S06]  /*0710*/  @!P0 IMAD.WIDE.U32 R20, R13, 0x8, R20 ;  /* 0x000000080d148825 */ /* 0x002fcc00078e0014 */
[----:B------:R-:W4:Y:S01]  /*0720*/  @!P0 LDG.E.64 R20, desc[UR20][R20.64] ;  /* 0x0000001414148981 */ /* 0x000f22000c1e1b00 */
[----:B---3--:R-:W-:-:S05]  /*0730*/  @!P0 IMAD.WIDE R18, R9, 0x8, R18 ;  /* 0x0000000809128825 */ /* 0x008fca00078e0212 */
[----:B------:R1:W4:Y:S01]  /*0740*/  @!P0 LDG.E.64 R22, desc[UR20][R18.64] ;  /* 0x0000001412168981 */ /* 0x000322000c1e1b00 */
[----:B0-----:R-:W-:-:S04]  /*0750*/  IADD3 R13, PT, PT, R11, UR26, RZ ;  /* 0x0000001a0b0d7c10 */ /* 0x001fc8000fffe0ff */
[----:B------:R-:W-:-:S04]  /*0760*/  ISETP.GE.AND P1, PT, R13, UR25, PT ;  /* 0x000000190d007c0c */ /* 0x000fc8000bf26270 */
[----:B------:R-:W-:-:S13]  /*0770*/  ISETP.LT.OR P1, PT, R13, RZ, P1 ;  /* 0x000000ff0d00720c */ /* 0x000fda0000f21670 */
[----:B-1----:R-:W0:Y:S08]  /*0780*/  @!P1 LDC.64 R18, c[0x0][0x388] ;  /* 0x0000e200ff129b82 */ /* 0x002e300000000a00 */
[----:B------:R-:W1:Y:S01]  /*0790*/  @!P1 LDC.64 R16, c[0x0][0x390] ;  /* 0x0000e400ff109b82 */ /* 0x000e620000000a00 */
[----:B------:R-:W-:-:S05]  /*07a0*/  MOV R25, UR8 ;  /* 0x0000000800197c02 */ /* 0x000fca0008000f00 */
[----:B-1----:R-:W-:Y:S01]  /*07b0*/  @!P1 IMAD.WIDE.U32 R16, R25, 0x8, R16 ;  /* 0x0000000819109825 */ /* 0x002fe200078e0010 */
[----:B----4-:R-:W-:-:S03]  /*07c0*/  @!P0 DFMA R14, R22, R20, R14 ;  /* 0x00000014160e822b */ /* 0x010fc6000000000e */
[----:B0-----:R-:W-:Y:S01]  /*07d0*/  @!P1 IMAD.WIDE R22, R10, 0x8, R18 ;  /* 0x000000080a169825 */ /* 0x001fe200078e0212 */
[----:B------:R0:W3:Y:S05]  /*07e0*/  @!P1 LDG.E.64 R20, desc[UR20][R16.64] ;  /* 0x0000001410149981 */ /* 0x0000ea000c1e1b00 */
[----:B------:R-:W3:Y:S01]  /*07f0*/  @!P1 LDG.E.64 R22, desc[UR20][R22.64] ;  /* 0x0000001416169981 */ /* 0x000ee2000c1e1b00 */
[----:B------:R-:W-:-:S04]  /*0800*/  IADD3 R13, PT, PT, R13, UR26, RZ ;  /* 0x0000001a0d0d7c10 */ /* 0x000fc8000fffe0ff */
[----:B------:R-:W-:-:S04]  /*0810*/  ISETP.GE.AND P2, PT, R13, UR25, PT ;  /* 0x000000190d007c0c */ /* 0x000fc8000bf46270 */
[C---:B------:R-:W-:Y:S02]  /*0820*/  ISETP.LT.OR P2, PT, R13.reuse, RZ, P2 ;  /* 0x000000ff0d00720c */ /* 0x040fe40001741670 */
[----:B------:R-:W-:-:S04]  /*0830*/  IADD3 R13, PT, PT, R13, UR26, RZ ;  /* 0x0000001a0d0d7c10 */ /* 0x000fc8000fffe0ff */
[----:B------:R-:W-:-:S04]  /*0840*/  ISETP.GE.AND P0, PT, R13, UR25, PT ;  /* 0x000000190d007c0c */ /* 0x000fc8000bf06270 */
[----:B------:R-:W-:-:S03]  /*0850*/  ISETP.LT.OR P0, PT, R13, RZ, P0 ;  /* 0x000000ff0d00720c */ /* 0x000fc60000701670 */
[----:B0-----:R-:W0:Y:S08]  /*0860*/  @!P2 LDC.64 R16, c[0x0][0x390] ;  /* 0x0000e400ff10ab82 */ /* 0x001e300000000a00 */
[----:B------:R-:W1:Y:S02]  /*0870*/  @!P2 LDC.64 R18, c[0x0][0x388] ;  /* 0x0000e200ff12ab82 */ /* 0x000e640000000a00 */
[----:B-1----:R-:W-:-:S06]  /*0880*/  @!P2 IMAD.WIDE R18, R8, 0x8, R18 ;  /* 0x000000080812a825 */ /* 0x002fcc00078e0212 */
[----:B------:R-:W4:Y:S01]  /*0890*/  @!P2 LDG.E.64 R18, desc[UR20][R18.64] ;  /* 0x000000141212a981 */ /* 0x000f22000c1e1b00 */
[----:B---3--:R-:W-:Y:S01]  /*08a0*/  @!P1 DFMA R14, R22, R20, R14 ;  /* 0x00000014160e922b */ /* 0x008fe2000000000e */
[----:B------:R-:W1:Y:S01]  /*08b0*/  @!P0 LDC.64 R20, c[0x0][0x390] ;  /* 0x0000e400ff148b82 */ /* 0x000e620000000a00 */
[----:B------:R-:W-:-:S05]  /*08c0*/  MOV R23, UR9 ;  /* 0x0000000900177c02 */ /* 0x000fca0008000f00 */
[----:B0-----:R-:W-:Y:S01]  /*08d0*/  @!P2 IMAD.WIDE.U32 R16, R23, 0x8, R16 ;  /* 0x000000081710a825 */ /* 0x001fe200078e0010 */
[----:B------:R-:W-:-:S05]  /*08e0*/  MOV R23, UR10 ;  /* 0x0000000a00177c02 */ /* 0x000fca0008000f00 */
[----:B------:R-:W4:Y:S01]  /*08f0*/  @!P2 LDG.E.64 R16, desc[UR20][R16.64] ;  /* 0x000000141010a981 */ /* 0x000f22000c1e1b00 */
[----:B-1----:R-:W-:Y:S02]  /*0900*/  @!P0 IMAD.WIDE.U32 R20, R23, 0x8, R20 ;  /* 0x0000000817148825 */ /* 0x002fe400078e0014 */
[----:B------:R-:W0:Y:S04]  /*0910*/  @!P0 LDC.64 R22, c[0x0][0x388] ;  /* 0x0000e200ff168b82 */ /* 0x000e280000000a00 */
[----:B------:R-:W3:Y:S01]  /*0920*/  @!P0 LDG.E.64 R20, desc[UR20][R20.64] ;  /* 0x0000001414148981 */ /* 0x000ee2000c1e1b00 */
[----:B0-----:R-:W-:-:S06]  /*0930*/  @!P0 IMAD.WIDE R22, R7, 0x8, R22 ;  /* 0x0000000807168825 */ /* 0x001fcc00078e0216 */
[----:B------:R-:W3:Y:S01]  /*0940*/  @!P0 LDG.E.64 R22, desc[UR20][R22.64] ;  /* 0x0000001416168981 */ /* 0x000ee2000c1e1b00 */
[----:B------:R-:W-:Y:S01]  /*0950*/  IADD3 R13, PT, PT, R13, UR26, RZ ;  /* 0x0000001a0d0d7c10 */ /* 0x000fe2000fffe0ff */
[----:B----4-:R-:W-:-:S03]  /*0960*/  @!P2 DFMA R14, R18, R16, R14 ;  /* 0x00000010120ea22b */ /* 0x010fc6000000000e */
[----:B------:R-:W-:-:S04]  /*0970*/  ISETP.GE.AND P2, PT, R13, UR25, PT ;  /* 0x000000190d007c0c */ /* 0x000fc8000bf46270 */
[C---:B------:R-:W-:Y:S02]  /*0980*/  ISETP.LT.OR P2, PT, R13.reuse, RZ, P2 ;  /* 0x000000ff0d00720c */ /* 0x040fe40001741670 */
[----:B------:R-:W-:-:S04]  /*0990*/  IADD3 R13, PT, PT, R13, UR26, RZ ;  /* 0x0000001a0d0d7c10 */ /* 0x000fc8000fffe0ff */
[----:B------:R-:W-:-:S04]  /*09a0*/  ISETP.GE.AND P1, PT, R13, UR25, PT ;  /* 0x000000190d007c0c */ /* 0x000fc8000bf26270 */
[----:B------:R-:W-:-:S03]  /*09b0*/  ISETP.LT.OR P1, PT, R13, RZ, P1 ;  /* 0x000000ff0d00720c */ /* 0x000fc60000f21670 */
[----:B------:R-:W0:Y:S08]  /*09c0*/  @!P2 LDC.64 R16, c[0x0][0x390] ;  /* 0x0000e400ff10ab82 */ /* 0x000e300000000a00 */
[----:B------:R-:W1:Y:S01]  /*09d0*/  @!P2 LDC.64 R18, c[0x0][0x388] ;  /* 0x0000e200ff12ab82 */ /* 0x000e620000000a00 */
[----:B---3--:R-:W-:-:S07]  /*09e0*/  @!P0 DFMA R14, R22, R20, R14 ;  /* 0x00000014160e822b */ /* 0x008fce000000000e */
[----:B------:R-:W3:Y:S01]  /*09f0*/  @!P1 LDC.64 R20, c[0x0][0x390] ;  /* 0x0000e400ff149b82 */ /* 0x000ee20000000a00 */
[----:B------:R-:W-:-:S05]  /*0a00*/  MOV R23, UR11 ;  /* 0x0000000b00177c02 */ /* 0x000fca0008000f00 */
[----:B0-----:R-:W-:Y:S01]  /*0a10*/  @!P2 IMAD.WIDE.U32 R16, R23, 0x8, R16 ;  /* 0x000000081710a825 */ /* 0x001fe200078e0010 */
[----:B------:R-:W-:-:S03]  /*0a20*/  MOV R23, UR12 ;  /* 0x0000000c00177c02 */ /* 0x000fc60008000f00 */
[----:B-1----:R-:W-:Y:S02]  /*0a30*/  @!P2 IMAD.WIDE R18, R12, 0x8, R18 ;  /* 0x000000080c12a825 */ /* 0x002fe400078e0212 */
[----:B------:R-:W4:Y:S04]  /*0a40*/  @!P2 LDG.E.64 R16, desc[UR20][R16.64] ;  /* 0x000000141010a981 */ /* 0x000f28000c1e1b00 */
[----:B------:R-:W4:Y:S01]  /*0a50*/  @!P2 LDG.E.64 R18, desc[UR20][R18.64] ;  /* 0x000000141212a981 */ /* 0x000f22000c1e1b00 */
[----:B---3--:R-:W-:Y:S02]  /*0a60*/  @!P1 IMAD.WIDE.U32 R22, R23, 0x8, R20 ;  /* 0x0000000817169825 */ /* 0x008fe400078e0014 */
[----:B------:R-:W0:Y:S04]  /*0a70*/  @!P1 LDC.64 R20, c[0x0][0x388] ;  /* 0x0000e200ff149b82 */ /* 0x000e280000000a00 */
[----:B------:R-:W3:Y:S01]  /*0a80*/  @!P1 LDG.E.64 R22, desc[UR20][R22.64] ;  /* 0x0000001416169981 */ /* 0x000ee2000c1e1b00 */
[----:B0-----:R-:W-:-:S06]  /*0a90*/  @!P1 IMAD.WIDE R20, R28, 0x8, R20 ;  /* 0x000000081c149825 */ /* 0x001fcc00078e0214 */
[----:B------:R-:W3:Y:S01]  /*0aa0*/  @!P1 LDG.E.64 R20, desc[UR20][R20.64] ;  /* 0x0000001414149981 */ /* 0x000ee2000c1e1b00 */
[----:B------:R-:W-:-:S04]  /*0ab0*/  IADD3 R13, PT, PT, R13, UR26, RZ ;  /* 0x0000001a0d0d7c10 */ /* 0x000fc8000fffe0ff */
[----:B------:R-:W-:-:S04]  /*0ac0*/  ISETP.GE.AND P0, PT, R13, UR25, PT ;  /* 0x000000190d007c0c */ /* 0x000fc8000bf06270 */
[C---:B------:R-:W-:Y:S02]  /*0ad0*/  ISETP.LT.OR P0, PT, R13.reuse, RZ, P0 ;  /* 0x000000ff0d00720c */ /* 0x040fe40000701670 */
[----:B------:R-:W-:Y:S01]  /*0ae0*/  IADD3 R13, PT, PT, R13, UR26, RZ ;  /* 0x0000001a0d0d7c10 */ /* 0x000fe2000fffe0ff */
[----:B----4-:R-:W-:-:S03]  /*0af0*/  @!P2 DFMA R14, R18, R16, R14 ;  /* 0x00000010120ea22b */ /* 0x010fc6000000000e */
[----:B------:R-:W-:-:S07]  /*0b00*/  ISETP.GE.AND P2, PT, R13, UR25, PT ;  /* 0x000000190d007c0c */ /* 0x000fce000bf46270 */
[----:B------:R-:W0:Y:S01]  /*0b10*/  @!P0 LDC.64 R16, c[0x0][0x390] ;  /* 0x0000e400ff108b82 */ /* 0x000e220000000a00 */
[----:B------:R-:W-:-:S07]  /*0b20*/  ISETP.LT.OR P2, PT, R13, RZ, P2 ;  /* 0x000000ff0d00720c */ /* 0x000fce0001741670 */
[----:B------:R-:W1:Y:S01]  /*0b30*/  @!P0 LDC.64 R18, c[0x0][0x388] ;  /* 0x0000e200ff128b82 */ /* 0x000e620000000a00 */
[----:B------:R-:W-:Y:S01]  /*0b40*/  MOV R13, UR13 ;  /* 0x0000000d000d7c02 */ /* 0x000fe20008000f00 */
[----:B---3--:R-:W-:-:S06]  /*0b50*/  @!P1 DFMA R14, R20, R22, R14 ;  /* 0x00000016140e922b */ /* 0x008fcc000000000e */
[----:B------:R-:W3:Y:S08]  /*0b60*/  @!P2 LDC.64 R20, c[0x0][0x390] ;  /* 0x0000e400ff14ab82 */ /* 0x000ef00000000a00 */
[----:B------:R-:W4:Y:S01]  /*0b70*/  @!P2 LDC.64 R22, c[0x0][0x388] ;  /* 0x0000e200ff16ab82 */ /* 0x000f220000000a00 */
[----:B0-----:R-:W-:Y:S01]  /*0b80*/  @!P0 IMAD.WIDE.U32 R16, R13, 0x8, R16 ;  /* 0x000000080d108825 */ /* 0x001fe200078e0010 */
[----:B------:R-:W-:-:S03]  /*0b90*/  MOV R13, UR14 ;  /* 0x0000000e000d7c02 */ /* 0x000fc60008000f00 */
[----:B-1----:R-:W-:Y:S02]  /*0ba0*/  @!P0 IMAD.WIDE R18, R24, 0x8, R18 ;  /* 0x0000000818128825 */ /* 0x002fe400078e0212 */
[----:B------:R-:W5:Y:S04]  /*0bb0*/  @!P0 LDG.E.64 R16, desc[UR20][R16.64] ;  /* 0x0000001410108981 */ /* 0x000f68000c1e1b00 */
[----:B------:R-:W5:Y:S01]  /*0bc0*/  @!P0 LDG.E.64 R18, desc[UR20][R18.64] ;  /* 0x0000001412128981 */ /* 0x000f62000c1e1b00 */
[----:B---3--:R-:W-:-:S06]  /*0bd0*/  @!P2 IMAD.WIDE.U32 R20, R13, 0x8, R20 ;  /* 0x000000080d14a825 */ /* 0x008fcc00078e0014 */
[----:B------:R-:W3:Y:S01]  /*0be0*/  @!P2 LDG.E.64 R20, desc[UR20][R20.64] ;  /* 0x000000141414a981 */ /* 0x000ee2000c1e1b00 */
[----:B----4-:R-:W-:-:S06]  /*0bf0*/  @!P2 IMAD.WIDE R22, R26, 0x8, R22 ;  /* 0x000000081a16a825 */ /* 0x010fcc00078e0216 */
[----:B------:R-:W3:Y:S01]  /*0c00*/  @!P2 LDG.E.64 R22, desc[UR20][R22.64] ;  /* 0x000000141616a981 */ /* 0x000ee2000c1e1b00 */
[----:B------:R-:W-:-:S04]  /*0c10*/  UIADD3 UR16, UPT, UPT, UR16, 0x8, URZ ;  /* 0x0000000810107890 */ /* 0x000fc8000fffe0ff */
[----:B------:R-:W-:Y:S01]  /*0c20*/  UISETP.NE.AND UP0, UPT, UR16, URZ, UPT ;  /* 0x000000ff1000728c */ /* 0x000fe2000bf05270 */
[C---:B------:R-:W-:Y:S02]  /*0c30*/  LEA R9, R5.reuse, R9, 0x3 ;  /* 0x0000000905097211 */ /* 0x040fe400078e18ff */
[C---:B------:R-:W-:Y:S02]  /*0c40*/  LEA R10, R5.reuse, R10, 0x3 ;  /* 0x0000000a050a7211 */ /* 0x040fe400078e18ff */
[C---:B------:R-:W-:Y:S02]  /*0c50*/  LEA R8, R5.reuse, R8, 0x3 ;  /* 0x0000000805087211 */ /* 0x040fe400078e18ff */
[C---:B------:R-:W-:Y:S02]  /*0c60*/  LEA R7, R5.reuse, R7, 0x3 ;  /* 0x0000000705077211 */ /* 0x040fe400078e18ff */
[C---:B------:R-:W-:Y:S02]  /*0c70*/  LEA R12, R5.reuse, R12, 0x3 ;  /* 0x0000000c050c7211 */ /* 0x040fe400078e18ff */
[----:B------:R-:W-:-:S02]  /*0c80*/  LEA R28, R5, R28, 0x3 ;  /* 0x0000001c051c7211 */ /* 0x000fc400078e18ff */
[C---:B------:R-:W-:Y:S02]  /*0c90*/  LEA R24, R5.reuse, R24, 0x3 ;  /* 0x0000001805187211 */ /* 0x040fe400078e18ff */
[----:B------:R-:W-:Y:S01]  /*0ca0*/  LEA R26, R5, R26, 0x3 ;  /* 0x0000001a051a7211 */ /* 0x000fe200078e18ff */
[----:B------:R-:W-:Y:S02]  /*0cb0*/  ULEA UR15, UR26, UR15, 0x3 ;  /* 0x0000000f1a0f7291 */ /* 0x000fe4000f8e18ff */
[----:B--2---:R-:W-:Y:S02]  /*0cc0*/  ULEA UR12, UR17, UR12, 0x3 ;  /* 0x0000000c110c7291 */ /* 0x004fe4000f8e18ff */
[----:B------:R-:W-:Y:S02]  /*0cd0*/  ULEA UR11, UR17, UR11, 0x3 ;  /* 0x0000000b110b7291 */ /* 0x000fe4000f8e18ff */
[----:B------:R-:W-:Y:S02]  /*0ce0*/  ULEA UR10, UR17, UR10, 0x3 ;  /* 0x0000000a110a7291 */ /* 0x000fe4000f8e18ff */
[----:B------:R-:W-:-:S02]  /*0cf0*/  ULEA UR9, UR17, UR9, 0x3 ;  /* 0x0000000911097291 */ /* 0x000fc4000f8e18ff */
[----:B------:R-:W-:Y:S02]  /*0d00*/  ULEA UR8, UR17, UR8, 0x3 ;  /* 0x0000000811087291 */ /* 0x000fe4000f8e18ff */
[----:B------:R-:W-:Y:S02]  /*0d10*/  ULEA UR7, UR17, UR7, 0x3 ;  /* 0x0000000711077291 */ /* 0x000fe4000f8e18ff */
[----:B------:R-:W-:Y:S02]  /*0d20*/  ULEA UR13, UR17, UR13, 0x3 ;  /* 0x0000000d110d7291 */ /* 0x000fe4000f8e18ff */
[----:B------:R-:W-:Y:S01]  /*0d30*/  ULEA UR14, UR17, UR14, 0x3 ;  /* 0x0000000e110e7291 */ /* 0x000fe2000f8e18ff */
[----:B-----5:R-:W-:Y:S01]  /*0d40*/  @!P0 DFMA R14, R18, R16, R14 ;  /* 0x00000010120e822b */ /* 0x020fe2000000000e */
[----:B------:R-:W-:-:S04]  /*0d50*/  MOV R16, UR26 ;  /* 0x0000001a00107c02 */ /* 0x000fc80008000f00 */
[----:B------:R-:W-:-:S03]  /*0d60*/  LEA R11, R16, R11, 0x3 ;  /* 0x0000000b100b7211 */ /* 0x000fc600078e18ff */
[----:B---3--:R-:W-:Y:S01]  /*0d70*/  @!P2 DFMA R14, R22, R20, R14 ;  /* 0x00000014160ea22b */ /* 0x008fe2000000000e */
[----:B------:R-:W-:Y:S10]  /*0d80*/  BRA.U UP0, `(.L_x_12) ;  /* 0xfffffff9004c7547 */ /* 0x000ff4000b83ffff */
[----:B------:R-:W-:-:S07]  /*0d90*/  MOV R24, UR19 ;  /* 0x0000001300187c02 */ /* 0x000fce0008000f00 */
.L_x_11:
[----:B------:R-:W0:Y:S02]  /*0da0*/  LDCU UR7, c[0x0][0x3b0] ;  /* 0x00007600ff0777ac */ /* 0x000e240008000800 */
[----:B0-----:R-:W-:-:S04]  /*0db0*/  ULOP3.LUT UR7, UR7, 0x7, URZ, 0xc0, !UPT ;  /* 0x0000000707077892 */ /* 0x001fc8000f8ec0ff */
[----:B------:R-:W-:-:S09]  /*0dc0*/  UISETP.NE.AND UP0, UPT, UR7, URZ, UPT ;  /* 0x000000ff0700728c */ /* 0x000fd2000bf05270 */
[----:B------:R-:W-:Y:S05]  /*0dd0*/  BRA.U !UP0, `(.L_x_10) ;  /* 0x00000009082c7547 */ /* 0x000fea000b800000 */
[----:B------:R-:W0:Y:S01]  /*0de0*/  LDCU UR10, c[0x0][0x3b0] ;  /* 0x00007600ff0a77ac */ /* 0x000e220008000800 */
[----:B------:R-:W-:Y:S01]  /*0df0*/  IADD3 R22, PT, PT, R3, UR6, RZ ;  /* 0x0000000603167c10 */ /* 0x000fe2000fffe0ff */
[----:B------:R-:W1:Y:S01]  /*0e00*/  LDCU UR8, c[0x0][0x3b0] ;  /* 0x00007600ff0877ac */ /* 0x000e620008000800 */
[----:B------:R-:W-:-:S04]  /*0e10*/  UIADD3 UR7, UPT, UPT, UR7, -0x1, URZ ;  /* 0xffffffff07077890 */ /* 0x000fc8000fffe0ff */
[----:B------:R-:W-:Y:S01]  /*0e20*/  UISETP.GE.U32.AND UP0, UPT, UR7, 0x3, UPT ;  /* 0x000000030700788c */ /* 0x000fe2000bf06070 */
[----:B0-----:R-:W-:Y:S01]  /*0e30*/  MOV R7, UR10 ;  /* 0x0000000a00077c02 */ /* 0x001fe20008000f00 */
[----:B-1----:R-:W-:-:S04]  /*0e40*/  ULOP3.LUT UP1, UR9, UR8, 0x3, URZ, 0xc0, !UPT ;  /* 0x0000000308097892 */ /* 0x002fc8000f82c0ff */
[----:B------:R-:W-:-:S03]  /*0e50*/  IMAD R7, R7, UR5, RZ ;  /* 0x0000000507077c24 */ /* 0x000fc6000f8e02ff */
[----:B------:R-:W-:Y:S05]  /*0e60*/  BRA.U !UP0, `(.L_x_13) ;  /* 0x0000000508147547 */ /* 0x000fea000b800000 */
[----:B------:R-:W0:Y:S01]  /*0e70*/  LDCU UR10, c[0x0][0x3a4] ;  /* 0x00007480ff0a77ac */ /* 0x000e220008000800 */
[----:B------:R-:W-:Y:S01]  /*0e80*/  IADD3 R17, PT, PT, R0, UR15, RZ ;  /* 0x0000000f00117c10 */ /* 0x000fe2000fffe0ff */
[----:B------:R-:W1:Y:S03]  /*0e90*/  LDCU UR7, c[0x0][0x3bc] ;  /* 0x00007780ff0777ac */ /* 0x000e660008000800 */
[----:B0-----:R-:W-:-:S04]  /*0ea0*/  ISETP.GE.AND P0, PT, R17, UR10, PT ;  /* 0x0000000a11007c0c */ /* 0x001fc8000bf06270 */
[----:B------:R-:W-:-:S13]  /*0eb0*/  ISETP.LT.OR P0, PT, R17, RZ, P0 ;  /* 0x000000ff1100720c */ /* 0x000fda0000701670 */
[----:B------:R-:W0:Y:S01]  /*0ec0*/  @!P0 LDC R16, c[0x0][0x3ac] ;  /* 0x0000eb00ff108b82 */ /* 0x000e220000000800 */
[----:B------:R-:W-:Y:S01]  /*0ed0*/  @!P0 IMAD R13, R22, UR10, R17 ;  /* 0x0000000a160d8c24 */ /* 0x000fe2000f8e0211 */
[----:B------:R-:W-:-:S06]  /*0ee0*/  @!P0 IADD3 R12, PT, PT, R24, R7, RZ ;  /* 0x00000007180c8210 */ /* 0x000fcc0007ffe0ff */
[----:B------:R-:W2:Y:S08]  /*0ef0*/  @!P0 LDC R19, c[0x0][0x3b8] ;  /* 0x0000ee00ff138b82 */ /* 0x000eb00000000800 */
[----:B------:R-:W3:Y:S08]  /*0f00*/  @!P0 LDC.64 R10, c[0x0][0x388] ;  /* 0x0000e200ff0a8b82 */ /* 0x000ef00000000a00 */
[----:B------:R-:W4:Y:S01]  /*0f10*/  @!P0 LDC.64 R8, c[0x0][0x390] ;  /* 0x0000e400ff088b82 */ /* 0x000f220000000a00 */
[----:B0-----:R-:W-:-:S02]  /*0f20*/  @!P0 IMAD R13, R13, R16, R2 ;  /* 0x000000100d0d8224 */ /* 0x001fc400078e0202 */
[----:B--2---:R-:W-:Y:S02]  /*0f30*/  @!P0 IMAD R19, R12, R19, UR4 ;  /* 0x000000040c138e24 */ /* 0x004fe4000f8e0213 */
[----:B---3--:R-:W-:-:S06]  /*0f40*/  @!P0 IMAD.WIDE R12, R13, 0x8, R10 ;  /* 0x000000080d0c8825 */ /* 0x008fcc00078e020a */
[----:B------:R-:W2:Y:S01]  /*0f50*/  @!P0 LDG.E.64 R12, desc[UR20][R12.64] ;  /* 0x000000140c0c8981 */ /* 0x000ea2000c1e1b00 */
[----:B----4-:R-:W-:-:S06]  /*0f60*/  @!P0 IMAD.WIDE.U32 R10, R19, 0x8, R8 ;  /* 0x00000008130a8825 */ /* 0x010fcc00078e0008 */
[----:B------:R-:W2:Y:S01]  /*0f70*/  @!P0 LDG.E.64 R10, desc[UR20][R10.64] ;  /* 0x000000140a0a8981 */ /* 0x000ea2000c1e1b00 */
[----:B-1----:R-:W-:-:S04]  /*0f80*/  IADD3 R17, PT, PT, R17, UR7, RZ ;  /* 0x0000000711117c10 */ /* 0x002fc8000fffe0ff */
[----:B------:R-:W-:-:S04]  /*0f90*/  ISETP.GE.AND P1, PT, R17, UR10, PT ;  /* 0x0000000a11007c0c */ /* 0x000fc8000bf26270 */
[C---:B------:R-:W-:Y:S02]  /*0fa0*/  ISETP.LT.OR P1, PT, R17.reuse, RZ, P1 ;  /* 0x000000ff1100720c */ /* 0x040fe40000f21670 */
[----:B------:R-:W-:-:S04]  /*0fb0*/  IADD3 R19, PT, PT, R17, UR7, RZ ;  /* 0x0000000711137c10 */ /* 0x000fc8000fffe0ff */
[----:B------:R-:W-:-:S04]  /*0fc0*/  ISETP.GE.AND P2, PT, R19, UR10, PT ;  /* 0x0000000a13007c0c */ /* 0x000fc8000bf46270 */
[----:B------:R-:W-:-:S03]  /*0fd0*/  ISETP.LT.OR P2, PT, R19, RZ, P2 ;  /* 0x000000ff1300720c */ /* 0x000fc60001741670 */
[----:B------:R-:W0:Y:S01]  /*0fe0*/  @!P1 LDC R21, c[0x0][0x3ac] ;  /* 0x0000eb00ff159b82 */ /* 0x000e220000000800 */
[----:B------:R-:W-:-:S07]  /*0ff0*/  IADD3 R23, PT, PT, R19, UR7, RZ ;  /* 0x0000000713177c10 */ /* 0x000fce000fffe0ff */
[----:B------:R-:W1:Y:S08]  /*1000*/  @!P1 LDC.64 R8, c[0x0][0x388] ;  /* 0x0000e200ff089b82 */ /* 0x000e700000000a00 */
[----:B------:R-:W3:Y:S08]  /*1010*/  @!P1 LDC R18, c[0x0][0x3b8] ;  /* 0x0000ee00ff129b82 */ /* 0x000ef00000000800 */
[----:B------:R-:W4:Y:S01]  /*1020*/  @!P2 LDC R27, c[0x0][0x3ac] ;  /* 0x0000eb00ff1bab82 */ /* 0x000f220000000800 */
[----:B------:R-:W-:-:S07]  /*1030*/  @!P1 IMAD R25, R22, UR10, R17 ;  /* 0x0000000a16199c24 */ /* 0x000fce000f8e0211 */
[----:B------:R-:W5:Y:S01]  /*1040*/  @!P2 LDC R20, c[0x0][0x3b8] ;  /* 0x0000ee00ff14ab82 */ /* 0x000f620000000800 */
[----:B0-----:R-:W-:Y:S01]  /*1050*/  @!P1 IMAD R21, R25, R21, R2 ;  /* 0x0000001519159224 */ /* 0x001fe200078e0202 */
[----:B------:R-:W-:-:S03]  /*1060*/  @!P1 IADD3 R25, PT, PT, R24, R7, RZ ;  /* 0x0000000718199210 */ /* 0x000fc60007ffe0ff */
[----:B-1----:R-:W-:Y:S01]  /*1070*/  @!P1 IMAD.WIDE R8, R21, 0x8, R8 ;  /* 0x0000000815089825 */ /* 0x002fe200078e0208 */
[----:B------:R-:W-:Y:S02]  /*1080*/  @!P2 IADD3 R29, PT, PT, R24, 0x2, R7 ;  /* 0x00000002181da810 */ /* 0x000fe40007ffe007 */
[----:B------:R-:W0:Y:S01]  /*1090*/  @!P2 LDC.64 R16, c[0x0][0x390] ;  /* 0x0000e400ff10ab82 */ /* 0x000e220000000a00 */
[----:B---3--:R-:W-:Y:S02]  /*10a0*/  @!P1 IMAD R18, R25, R18, R18 ;  /* 0x0000001219129224 */ /* 0x008fe400078e0212 */
[----:B------:R-:W-:Y:S01]  /*10b0*/  @!P2 IMAD R21, R22, UR10, R19 ;  /* 0x0000000a1615ac24 */ /* 0x000fe2000f8e0213 */
[----:B------:R-:W3:Y:S02]  /*10c0*/  @!P1 LDG.E.64 R8, desc[UR20][R8.64] ;  /* 0x0000001408089981 */ /* 0x000ee4000c1e1b00 */
[----:B------:R-:W-:Y:S01]  /*10d0*/  @!P1 IADD3 R19, PT, PT, R18, UR4, RZ ;  /* 0x0000000412139c10 */ /* 0x000fe2000fffe0ff */
[----:B----4-:R-:W-:-:S02]  /*10e0*/  @!P2 IMAD R21, R21, R27, R2 ;  /* 0x0000001b1515a224 */ /* 0x010fc400078e0202 */
[----:B-----5:R-:W-:-:S04]  /*10f0*/  @!P2 IMAD R29, R29, R20, UR4 ;  /* 0x000000041d1dae24 */ /* 0x020fc8000f8e0214 */
[----:B0-----:R-:W-:-:S06]  /*1100*/  @!P2 IMAD.WIDE.U32 R16, R29, 0x8, R16 ;  /* 0x000000081d10a825 */ /* 0x001fcc00078e0010 */
[----:B------:R-:W4:Y:S01]  /*1110*/  @!P2 LDG.E.64 R16, desc[UR20][R16.64] ;  /* 0x000000141010a981 */ /* 0x000f22000c1e1b00 */
[----:B--2---:R-:W-:Y:S01]  /*1120*/  @!P0 DFMA R14, R12, R10, R14 ;  /* 0x0000000a0c0e822b */ /* 0x004fe2000000000e */
[C---:B------:R-:W-:Y:S01]  /*1130*/  ISETP.GE.AND P0, PT, R23.reuse, UR10, PT ;  /* 0x0000000a17007c0c */ /* 0x040fe2000bf06270 */
[----:B------:R-:W0:Y:S03]  /*1140*/  @!P1 LDC.64 R10, c[0x0][0x390] ;  /* 0x0000e400ff0a9b82 */ /* 0x000e260000000a00 */
[----:B------:R-:W-:-:S05]  /*1150*/  ISETP.LT.OR P0, PT, R23, RZ, P0 ;  /* 0x000000ff1700720c */ /* 0x000fca0000701670 */
[----:B------:R-:W1:Y:S08]  /*1160*/  @!P2 LDC.64 R12, c[0x0][0x388] ;  /* 0x0000e200ff0cab82 */ /* 0x000e700000000a00 */
[----:B------:R-:W2:Y:S08]  /*1170*/  @!P0 LDC R25, c[0x0][0x3ac] ;  /* 0x0000eb00ff198b82 */ /* 0x000eb00000000800 */
[----:B------:R-:W5:Y:S01]  /*1180*/  @!P0 LDC R26, c[0x0][0x3b8] ;  /* 0x0000ee00ff1a8b82 */ /* 0x000f620000000800 */
[----:B0-----:R-:W-:-:S04]  /*1190*/  @!P1 IMAD.WIDE.U32 R10, R19, 0x8, R10 ;  /* 0x00000008130a9825 */ /* 0x001fc800078e000a */
[----:B------:R-:W-:Y:S02]  /*11a0*/  @!P0 IMAD R23, R22, UR10, R23 ;  /* 0x0000000a16178c24 */ /* 0x000fe4000f8e0217 */
[----:B------:R-:W3:Y:S01]  /*11b0*/  @!P1 LDG.E.64 R10, desc[UR20][R10.64] ;  /* 0x000000140a0a9981 */ /* 0x000ee2000c1e1b00 */
[----:B-1----:R-:W-:Y:S01]  /*11c0*/  @!P2 IMAD.WIDE R12, R21, 0x8, R12 ;  /* 0x00000008150ca825 */ /* 0x002fe200078e020c */
[----:B------:R-:W0:Y:S05]  /*11d0*/  @!P0 LDC.64 R18, c[0x0][0x388] ;  /* 0x0000e200ff128b82 */ /* 0x000e2a0000000a00 */
[----:B------:R-:W4:Y:S03]  /*11e0*/  @!P2 LDG.E.64 R12, desc[UR20][R12.64] ;  /* 0x000000140c0ca981 */ /* 0x000f26000c1e1b00 */
[----:B------:R-:W1:Y:S01]  /*11f0*/  @!P0 LDC.64 R20, c[0x0][0x390] ;  /* 0x0000e400ff148b82 */ /* 0x000e620000000a00 */
[----:B--2---:R-:W-:Y:S01]  /*1200*/  @!P0 IMAD R25, R23, R25, R2 ;  /* 0x0000001917198224 */ /* 0x004fe200078e0202 */
[----:B------:R-:W-:-:S05]  /*1210*/  @!P0 IADD3 R23, PT, PT, R24, 0x3, R7 ;  /* 0x0000000318178810 */ /* 0x000fca0007ffe007 */
[----:B-----5:R-:W-:Y:S02]  /*1220*/  @!P0 IMAD R23, R23, R26, UR4 ;  /* 0x0000000417178e24 */ /* 0x020fe4000f8e021a */
[----:B0-----:R-:W-:-:S06]  /*1230*/  @!P0 IMAD.WIDE R18, R25, 0x8, R18 ;  /* 0x0000000819128825 */ /* 0x001fcc00078e0212 */
[----:B------:R-:W2:Y:S01]  /*1240*/  @!P0 LDG.E.64 R18, desc[UR20][R18.64] ;  /* 0x0000001412128981 */ /* 0x000ea2000c1e1b00 */
[----:B-1----:R-:W-:-:S06]  /*1250*/  @!P0 IMAD.WIDE.U32 R20, R23, 0x8, R20 ;  /* 0x0000000817148825 */ /* 0x002fcc00078e0014 */
[----:B------:R-:W2:Y:S01]  /*1260*/  @!P0 LDG.E.64 R20, desc[UR20][R20.64] ;  /* 0x0000001414148981 */ /* 0x000ea2000c1e1b00 */
[----:B------:R-:W-:Y:S01]  /*1270*/  IADD3 R24, PT, PT, R24, 0x4, RZ ;  /* 0x0000000418187810 */ /* 0x000fe20007ffe0ff */
[----:B------:R-:W-:Y:S01]  /*1280*/  ULEA UR15, UR7, UR15, 0x2 ;  /* 0x0000000f070f7291 */ /* 0x000fe2000f8e10ff */
[----:B---3--:R-:W-:-:S08]  /*1290*/  @!P1 DFMA R14, R8, R10, R14 ;  /* 0x0000000a080e922b */ /* 0x008fd0000000000e */
[----:B----4-:R-:W-:-:S08]  /*12a0*/  @!P2 DFMA R14, R12, R16, R14 ;  /* 0x000000100c0ea22b */ /* 0x010fd0000000000e */
[----:B--2---:R-:W-:-:S11]  /*12b0*/  @!P0 DFMA R14, R18, R20, R14 ;  /* 0x00000014120e822b */ /* 0x004fd6000000000e */
.L_x_13:
[----:B------:R-:W-:Y:S05]  /*12c0*/  BRA.U !UP1, `(.L_x_10) ;  /* 0x0000000109f07547 */ /* 0x000fea000b800000 */
[----:B------:R-:W-:Y:S02]  /*12d0*/  UISETP.NE.AND UP0, UPT, UR9, 0x1, UPT ;  /* 0x000000010900788c */ /* 0x000fe4000bf05270 */
[----:B------:R-:W-:-:S04]  /*12e0*/  ULOP3.LUT UR7, UR8, 0x1, URZ, 0xc0, !UPT ;  /* 0x0000000108077892 */ /* 0x000fc8000f8ec0ff */
[----:B------:R-:W-:-:S03]  /*12f0*/  UISETP.NE.U32.AND UP1, UPT, UR7, 0x1, UPT ;  /* 0x000000010700788c */ /* 0x000fc6000bf25070 */
[----:B------:R-:W-:Y:S08]  /*1300*/  BRA.U !UP0, `(.L_x_14) ;  /* 0x0000000108947547 */ /* 0x000ff0000b800000 */
[----:B------:R-:W0:Y:S01]  /*1310*/  LDCU UR8, c[0x0][0x3a4] ;  /* 0x00007480ff0877ac */ /* 0x000e220008000800 */
[----:B------:R-:W-:Y:S01]  /*1320*/  IADD3 R23, PT, PT, R0, UR15, RZ ;  /* 0x0000000f00177c10 */ /* 0x000fe2000fffe0ff */
[----:B------:R-:W1:Y:S03]  /*1330*/  LDCU UR7, c[0x0][0x3bc] ;  /* 0x00007780ff0777ac */ /* 0x000e660008000800 */
[C---:B0-----:R-:W-:Y:S02]  /*1340*/  ISETP.GE.AND P0, PT, R23.reuse, UR8, PT ;  /* 0x0000000817007c0c */ /* 0x041fe4000bf06270 */
[C---:B-1----:R-:W-:Y:S02]  /*1350*/  IADD3 R21, PT, PT, R23.reuse, UR7, RZ ;  /* 0x0000000717157c10 */ /* 0x042fe4000fffe0ff */
[----:B------:R-:W-:Y:S02]  /*1360*/  ISETP.LT.OR P0, PT, R23, RZ, P0 ;  /* 0x000000ff1700720c */ /* 0x000fe40000701670 */
[----:B------:R-:W-:-:S04]  /*1370*/  ISETP.GE.AND P1, PT, R21, UR8, PT ;  /* 0x0000000815007c0c */ /* 0x000fc8000bf26270 */
[----:B------:R-:W-:-:S07]  /*1380*/  ISETP.LT.OR P1, PT, R21, RZ, P1 ;  /* 0x000000ff1500720c */ /* 0x000fce0000f21670 */
[----:B------:R-:W0:Y:S01]  /*1390*/  @!P0 LDC R20, c[0x0][0x3ac] ;  /* 0x0000eb00ff148b82 */ /* 0x000e220000000800 */
[----:B------:R-:W-:-:S05]  /*13a0*/  @!P0 IMAD R23, R22, UR8, R23 ;  /* 0x0000000816178c24 */ /* 0x000fca000f8e0217 */
[-C--:B------:R-:W-:Y:S01]  /*13b0*/  @!P1 IADD3 R27, PT, PT, R24, R7.reuse, RZ ;  /* 0x00000007181b9210 */ /* 0x080fe20007ffe0ff */
[----:B------:R-:W-:Y:S01]  /*13c0*/  @!P1 IMAD R21, R22, UR8, R21 ;  /* 0x0000000816159c24 */ /* 0x000fe2000f8e0215 */
[----:B------:R-:W1:Y:S08]  /*13d0*/  @!P0 LDC R25, c[0x0][0x3b8] ;  /* 0x0000ee00ff198b82 */ /* 0x000e700000000800 */
[----:B------:R-:W2:Y:S08]  /*13e0*/  @!P1 LDC R18, c[0x0][0x3b8] ;  /* 0x0000ee00ff129b82 */ /* 0x000eb00000000800 */
[----:B------:R-:W3:Y:S01]  /*13f0*/  @!P0 LDC.64 R8, c[0x0][0x388] ;  /* 0x0000e200ff088b82 */ /* 0x000ee20000000a00 */
[----:B0-----:R-:W-:Y:S01]  /*1400*/  @!P0 IMAD R23, R23, R20, R2 ;  /* 0x0000001417178224 */ /* 0x001fe200078e0202 */
[----:B------:R-:W-:-:S06]  /*1410*/  @!P0 IADD3 R20, PT, PT, R24, R7, RZ ;  /* 0x0000000718148210 */ /* 0x000fcc0007ffe0ff */
[----:B------:R-:W0:Y:S01]  /*1420*/  @!P0 LDC.64 R16, c[0x0][0x390] ;  /* 0x0000e400ff108b82 */ /* 0x000e220000000a00 */
[----:B-1----:R-:W-:-:S07]  /*1430*/  @!P0 IMAD R25, R20, R25, UR4 ;  /* 0x0000000414198e24 */ /* 0x002fce000f8e0219 */
[----:B------:R-:W1:Y:S01]  /*1440*/  @!P1 LDC R19, c[0x0][0x3ac] ;  /* 0x0000eb00ff139b82 */ /* 0x000e620000000800 */
[----:B--2---:R-:W-:-:S07]  /*1450*/  @!P1 IMAD R18, R27, R18, R18 ;  /* 0x000000121b129224 */ /* 0x004fce00078e0212 */
[----:B------:R-:W2:Y:S01]  /*1460*/  @!P1 LDC.64 R12, c[0x0][0x388] ;  /* 0x0000e200ff0c9b82 */ /* 0x000ea20000000a00 */
[----:B---3--:R-:W-:-:S06]  /*1470*/  @!P0 IMAD.WIDE R8, R23, 0x8, R8 ;  /* 0x0000000817088825 */ /* 0x008fcc00078e0208 */
[----:B------:R-:W3:Y:S01]  /*1480*/  @!P0 LDG.E.64 R8, desc[UR20][R8.64] ;  /* 0x0000001408088981 */ /* 0x000ee2000c1e1b00 */
[----:B------:R-:W4:Y:S01]  /*1490*/  @!P1 LDC.64 R10, c[0x0][0x390] ;  /* 0x0000e400ff0a9b82 */ /* 0x000f220000000a00 */
[----:B0-----:R-:W-:-:S06]  /*14a0*/  @!P0 IMAD.WIDE.U32 R16, R25, 0x8, R16 ;  /* 0x0000000819108825 */ /* 0x001fcc00078e0010 */
[----:B------:R-:W3:Y:S01]  /*14b0*/  @!P0 LDG.E.64 R16, desc[UR20][R16.64] ;  /* 0x0000001410108981 */ /* 0x000ee2000c1e1b00 */
[----:B-1----:R-:W-:Y:S01]  /*14c0*/  @!P1 IMAD R19, R21, R19, R2 ;  /* 0x0000001315139224 */ /* 0x002fe200078e0202 */
[----:B------:R-:W-:-:S03]  /*14d0*/  @!P1 IADD3 R21, PT, PT, R18, UR4, RZ ;  /* 0x0000000412159c10 */ /* 0x000fc6000fffe0ff */
[----:B--2---:R-:W-:-:S06]  /*14e0*/  @!P1 IMAD.WIDE R12, R19, 0x8, R12 ;  /* 0x00000008130c9825 */ /* 0x004fcc00078e020c */
[----:B------:R-:W2:Y:S01]  /*14f0*/  @!P1 LDG.E.64 R12, desc[UR20][R12.64] ;  /* 0x000000140c0c9981 */ /* 0x000ea2000c1e1b00 */
[----:B----4-:R-:W-:-:S06]  /*1500*/  @!P1 IMAD.WIDE.U32 R10, R21, 0x8, R10 ;  /* 0x00000008150a9825 */ /* 0x010fcc00078e000a */
[----:B------:R-:W2:Y:S01]  /*1510*/  @!P1 LDG.E.64 R10, desc[UR20][R10.64] ;  /* 0x000000140a0a9981 */ /* 0x000ea2000c1e1b00 */
[----:B------:R-:W-:Y:S01]  /*1520*/  IADD3 R24, PT, PT, R24, 0x2, RZ ;  /* 0x0000000218187810 */ /* 0x000fe20007ffe0ff */
[----:B------:R-:W-:Y:S01]  /*1530*/  ULEA UR15, UR7, UR15, 0x1 ;  /* 0x0000000f070f7291 */ /* 0x000fe2000f8e08ff */
[----:B---3--:R-:W-:-:S08]  /*1540*/  @!P0 DFMA R14, R16, R8, R14 ;  /* 0x00000008100e822b */ /* 0x008fd0000000000e */
[----:B--2---:R-:W-:-:S11]  /*1550*/  @!P1 DFMA R14, R10, R12, R14 ;  /* 0x0000000c0a0e922b */ /* 0x004fd6000000000e */
.L_x_14:
[----:B------:R-:W-:Y:S05]  /*1560*/  BRA.U UP1, `(.L_x_10) ;  /* 0x0000000101487547 */ /* 0x000fea000b800000 */
[----:B------:R-:W0:Y:S01]  /*1570*/  LDC R12, c[0x0][0x3a4] ;  /* 0x0000e900ff0c7b82 */ /* 0x000e220000000800 */
[----:B------:R-:W-:-:S04]  /*1580*/  IADD3 R13, PT, PT, R0, UR15, RZ ;  /* 0x0000000f000d7c10 */ /* 0x000fc8000fffe0ff */
[----:B0-----:R-:W-:-:S04]  /*1590*/  ISETP.GE.AND P0, PT, R13, R12, PT ;  /* 0x0000000c0d00720c */ /* 0x001fc80003f06270 */
[----:B------:R-:W-:-:S13]  /*15a0*/  ISETP.LT.OR P0, PT, R13, RZ, P0 ;  /* 0x000000ff0d00720c */ /* 0x000fda0000701670 */
[----:B------:R-:W-:Y:S05]  /*15b0*/  @P0 BRA `(.L_x_10) ;  /* 0x0000000000340947 */ /* 0x000fea0003800000 */
[----:B------:R-:W0:Y:S01]  /*15c0*/  LDC R16, c[0x0][0x3b8] ;  /* 0x0000ee00ff107b82 */ /* 0x000e220000000800 */
[----:B------:R-:W1:Y:S01]  /*15d0*/  LDCU UR7, c[0x0][0x3ac] ;  /* 0x00007580ff0777ac */ /* 0x000e620008000800 */
[----:B------:R-:W-:Y:S01]  /*15e0*/  IADD3 R7, PT, PT, R7, R24, RZ ;  /* 0x0000001807077210 */ /* 0x000fe20007ffe0ff */
[----:B------:R-:W-:-:S05]  /*15f0*/  IMAD R13, R22, R12, R13 ;  /* 0x0000000c160d7224 */ /* 0x000fca00078e020d */
[----:B------:R-:W2:Y:S08]  /*1600*/  LDC.64 R10, c[0x0][0x388] ;  /* 0x0000e200ff0a7b82 */ /* 0x000eb00000000a00 */
[----:B------:R-:W3:Y:S01]  /*1610*/  LDC.64 R8, c[0x0][0x390] ;  /* 0x0000e400ff087b82 */ /* 0x000ee20000000a00 */
[----:B-1----:R-:W-:Y:S02]  /*1620*/  IMAD R13, R13, UR7, R2 ;  /* 0x000000070d0d7c24 */ /* 0x002fe4000f8e0202 */
[----:B0-----:R-:W-:-:S02]  /*1630*/  IMAD R7, R7, R16, UR4 ;  /* 0x0000000407077e24 */ /* 0x001fc4000f8e0210 */
[----:B--2---:R-:W-:-:S06]  /*1640*/  IMAD.WIDE R10, R13, 0x8, R10 ;  /* 0x000000080d0a7825 */ /* 0x004fcc00078e020a */
[----:B------:R-:W2:Y:S01]  /*1650*/  LDG.E.64 R10, desc[UR20][R10.64] ;  /* 0x000000140a0a7981 */ /* 0x000ea2000c1e1b00 */
[----:B---3--:R-:W-:-:S06]  /*1660*/  IMAD.WIDE.U32 R8, R7, 0x8, R8 ;  /* 0x0000000807087825 */ /* 0x008fcc00078e0008 */
[----:B------:R-:W2:Y:S02]  /*1670*/  LDG.E.64 R8, desc[UR20][R8.64] ;  /* 0x0000001408087981 */ /* 0x000ea4000c1e1b00 */
[----:B--2---:R-:W-:-:S11]  /*1680*/  DFMA R14, R10, R8, R14 ;  /* 0x000000080a0e722b */ /* 0x004fd6000000000e */
.L_x_10:
[----:B------:R-:W-:Y:S05]  /*1690*/  BSYNC.RECONVERGENT B0 ;  /* 0x0000000000007941 */ /* 0x000fea0003800200 */
.L_x_9:
[----:B------:R-:W0:Y:S01]  /*16a0*/  LDCU UR8, c[0x0][0x3b4] ;  /* 0x00007680ff0877ac */ /* 0x000e220008000800 */
[----:B------:R-:W1:Y:S01]  /*16b0*/  LDCU UR7, c[0x0][0x3bc] ;  /* 0x00007780ff0777ac */ /* 0x000e620008000800 */
[----:B------:R-:W-:-:S04]  /*16c0*/  UIADD3 UR5, UPT, UPT, UR5, 0x1, URZ ;  /* 0x0000000105057890 */ /* 0x000fc8000fffe0ff */
[----:B0-----:R-:W-:Y:S02]  /*16d0*/  UISETP.NE.AND UP0, UPT, UR5, UR8, UPT ;  /* 0x000000080500728c */ /* 0x001fe4000bf05270 */
[----:B-1----:R-:W-:-:S07]  /*16e0*/  UIADD3 UR6, UPT, UPT, UR6, UR7, URZ ;  /* 0x0000000706067290 */ /* 0x002fce000fffe0ff */
[----:B------:R-:W-:Y:S05]  /*16f0*/  BRA.U UP0, `(.L_x_15) ;  /* 0xffffffe900d07547 */ /* 0x000fea000b83ffff */
[----:B------:R-:W0:Y:S08]  /*1700*/  LDC R7, c[0x0][0x3a0] ;  /* 0x0000e800ff077b82 */ /* 0x000e300000000800 */
[----:B------:R-:W1:Y:S01]  /*1710*/  LDC.64 R8, c[0x0][0x380] ;  /* 0x0000e000ff087b82 */ /* 0x000e620000000a00 */
[----:B0-----:R-:W-:-:S04]  /*1720*/  IMAD R7, R7, UR4, R4 ;  /* 0x0000000407077c24 */ /* 0x001fc8000f8e0204 */
[----:B-1----:R-:W-:-:S03]  /*1730*/  IMAD.WIDE R8, R7, 0x8, R8 ;  /* 0x0000000807087825 */ /* 0x002fc600078e0208 */
[----:B------:R-:W0:Y:S02]  /*1740*/  LDC R7, c[0x0][0x3b8] ;  /* 0x0000ee00ff077b82 */ /* 0x000e240000000800 */
[----:B------:R-:W2:Y:S01]  /*1750*/  LDG.E.64 R10, desc[UR20][R8.64] ;  /* 0x00000014080a7981 */ /* 0x000ea2000c1e1b00 */
[----:B------:R-:W-:-:S06]  /*1760*/  UIADD3 UR7, UPT, UPT, UR4, 0x1, URZ ;  /* 0x0000000104077890 */ /* 0x000fcc000fffe0ff */
[----:B0-----:R-:W-:Y:S01]  /*1770*/  ISETP.NE.AND P0, PT, R7, UR7, PT ;  /* 0x0000000707007c0c */ /* 0x001fe2000bf05270 */
[----:B--2---:R-:W-:-:S07]  /*1780*/  DADD R10, R14, R10 ;  /* 0x000000000e0a7229 */ /* 0x004fce000000000a */
[----:B------:R0:W-:Y:S05]  /*1790*/  STG.E.64 desc[UR20][R8.64], R10 ;  /* 0x0000000a08007986 */ /* 0x0001ea000c101b14 */
[----:B------:R-:W-:Y:S05]  /*17a0*/  @!P0 EXIT ;  /* 0x000000000000894d */ /* 0x000fea0003800000 */
[----:B------:R-:W-:Y:S01]  /*17b0*/  UMOV UR4, UR7 ;  /* 0x0000000700047c82 */ /* 0x000fe20008000000 */
[----:B------:R-:W-:Y:S05]  /*17c0*/  BRA `(.L_x_16) ;  /* 0xffffffe800887947 */ /* 0x000fea000383ffff */
.L_x_8:
[C---:B------:R-:W-:Y:S02]  /*17d0*/  ISETP.GE.U32.AND P0, PT, R5.reuse, 0x10, PT ;  /* 0x000000100500780c */ /* 0x040fe40003f06070 */
[----:B------:R-:W-:Y:S02]  /*17e0*/  LOP3.LUT R0, R5, 0xf, RZ, 0xc0, !PT ;  /* 0x0000000f05007812 */ /* 0x000fe400078ec0ff */
[----:B------:R-:W-:Y:S02]  /*17f0*/  MOV R3, RZ ;  /* 0x000000ff00037202 */ /* 0x000fe40000000f00 */
[----:B------:R-:W-:-:S07]  /*1800*/  ISETP.NE.AND P1, PT, R0, RZ, PT ;  /* 0x000000ff0000720c */ /* 0x000fce0003f25270 */
[----:B------:R-:W-:Y:S06]  /*1810*/  @!P0 BRA `(.L_x_17) ;  /* 0x0000000400208947 */ /* 0x000fec0003800000 */
[----:B------:R-:W-:Y:S01]  /*1820*/  LOP3.LUT R3, R5, 0x7ffffff0, RZ, 0xc0, !PT ;  /* 0x7ffffff005037812 */ /* 0x000fe200078ec0ff */
[----:B------:R-:W-:-:S06]  /*1830*/  UMOV UR4, URZ ;  /* 0x000000ff00047c82 */ /* 0x000fcc0008000000 */
.L_x_18:
[----:B0-----:R-:W0:Y:S08]  /*1840*/  LDC R7, c[0x0][0x3a0] ;  /* 0x0000e800ff077b82 */ /* 0x001e300000000800 */
[----:B------:R-:W1:Y:S01]  /*1850*/  LDC.64 R8, c[0x0][0x380] ;  /* 0x0000e000ff087b82 */ /* 0x000e620000000a00 */
[----:B0-----:R-:W-:-:S04]  /*1860*/  IMAD R11, R7, UR4, R4 ;  /* 0x00000004070b7c24 */ /* 0x001fc8000f8e0204 */
[----:B-1----:R-:W-:-:S05]  /*1870*/  IMAD.WIDE R8, R11, 0x8, R8 ;  /* 0x000000080b087825 */ /* 0x002fca00078e0208 */
[----:B------:R-:W2:Y:S01]  /*1880*/  LDG.E.64 R10, desc[UR20][R8.64] ;  /* 0x00000014080a7981 */ /* 0x000ea2000c1e1b00 */
[----:B------:R-:W-:Y:S01]  /*1890*/  IMAD.WIDE R12, R7, 0x8, R8 ;  /* 0x00000008070c7825 */ /* 0x000fe200078e0208 */
[----:B--2---:R-:W-:-:S07]  /*18a0*/  DADD R10, RZ, R10 ;  /* 0x00000000ff0a7229 */ /* 0x004fce000000000a */
[----:B------:R0:W-:Y:S04]  /*18b0*/  STG.E.64 desc[UR20][R8.64], R10 ;  /* 0x0000000a08007986 */ /* 0x0001e8000c101b14 */
        /* <DEDUP_REMOVED lines=8> */
[----:B------:R-:W3:Y:S01]  /*1940*/  LDG.E.64 R22, desc[UR20][R20.64] ;  /* 0x0000001414167981 */ /* 0x000ee2000c1e1b00 */
[----:B0-----:R-:W-:Y:S01]  /*1950*/  IMAD.WIDE R8, R7, 0x8, R20 ;  /* 0x0000000807087825 */ /* 0x001fe200078e0214 */
[----:B---3--:R-:W-:-:S07]  /*1960*/  DADD R22, RZ, R22 ;  /* 0x00000000ff167229 */ /* 0x008fce0000000016 */
[----:B------:R0:W-:Y:S04]  /*1970*/  STG.E.64 desc[UR20][R20.64], R22 ;  /* 0x0000001614007986 */ /* 0x0001e8000c101b14 */
[----:B------:R-:W3:Y:S01]  /*1980*/  LDG.E.64 R10, desc[UR20][R8.64] ;  /* 0x00000014080a7981 */ /* 0x000ee2000c1e1b00 */
[----:B-1----:R-:W-:Y:S01]  /*1990*/  IMAD.WIDE R12, R7, 0x8, R8 ;  /* 0x00000008070c7825 */ /* 0x002fe200078e0208 */
[----:B---3--:R-:W-:-:S07]  /*19a0*/  DADD R10, RZ, R10 ;  /* 0x00000000ff0a7229 */ /* 0x008fce000000000a */
[----:B------:R1:W-:Y:S04]  /*19b0*/  STG.E.64 desc[UR20][R8.64], R10 ;  /* 0x0000000a08007986 */ /* 0x0003e8000c101b14 */
[----:B------:R-:W3:Y:S01]  /*19c0*/  LDG.E.64 R14, desc[UR20][R12.64] ;  /* 0x000000140c0e7981 */ /* 0x000ee2000c1e1b00 */
[----:B--2---:R-:W-:Y:S01]  /*19d0*/  IMAD.WIDE R16, R7, 0x8, R12 ;  /* 0x0000000807107825 */ /* 0x004fe200078e020c */
[----:B---3--:R-:W-:-:S07]  /*19e0*/  DADD R14, RZ, R14 ;  /* 0x00000000ff0e7229 */ /* 0x008fce000000000e */
        /* <DEDUP_REMOVED lines=34> */
[----:B------:R-:W-:Y:S01]  /*1c10*/  IMAD.WIDE R6, R7, 0x8, R16 ;  /* 0x0000000807067825 */ /* 0x000fe200078e0210 */
[----:B---3--:R-:W-:-:S07]  /*1c20*/  DADD R18, RZ, R18 ;  /* 0x00000000ff127229 */ /* 0x008fce0000000012 */
[----:B------:R0:W-:Y:S04]  /*1c30*/  STG.E.64 desc[UR20][R16.64], R18 ;  /* 0x0000001210007986 */ /* 0x0001e8000c101b14 */
[----:B--2---:R-:W2:Y:S01]  /*1c40*/  LDG.E.64 R20, desc[UR20][R6.64] ;  /* 0x0000001406147981 */ /* 0x004ea2000c1e1b00 */
[----:B------:R-:W-:-:S06]  /*1c50*/  UIADD3 UR4, UPT, UPT, UR4, 0x10, URZ ;  /* 0x0000001004047890 */ /* 0x000fcc000fffe0ff */
[----:B------:R-:W-:Y:S01]  /*1c60*/  ISETP.NE.AND P0, PT, R3, UR4, PT ;  /* 0x0000000403007c0c */ /* 0x000fe2000bf05270 */
[----:B--2---:R-:W-:-:S07]  /*1c70*/  DADD R20, RZ, R20 ;  /* 0x00000000ff147229 */ /* 0x004fce0000000014 */
[----:B------:R0:W-:Y:S05]  /*1c80*/  STG.E.64 desc[UR20][R6.64], R20 ;  /* 0x0000001406007986 */ /* 0x0001ea000c101b14 */
[----:B------:R-:W-:Y:S05]  /*1c90*/  @P0 BRA `(.L_x_18) ;  /* 0xfffffff800e80947 */ /* 0x000fea000383ffff */
.L_x_17:
[----:B------:R-:W-:Y:S05]  /*1ca0*/  @!P1 EXIT ;  /* 0x000000000000994d */ /* 0x000fea0003800000 */
[----:B------:R-:W-:Y:S02]  /*1cb0*/  ISETP.GE.U32.AND P0, PT, R0, 0x8, PT ;  /* 0x000000080000780c */ /* 0x000fe40003f06070 */
[----:B------:R-:W-:-:S04]  /*1cc0*/  LOP3.LUT R2, R5, 0x7, RZ, 0xc0, !PT ;  /* 0x0000000705027812 */ /* 0x000fc800078ec0ff */
[----:B------:R-:W-:-:S07]  /*1cd0*/  ISETP.NE.AND P1, PT, R2, RZ, PT ;  /* 0x000000ff0200720c */ /* 0x000fce0003f25270 */
[----:B------:R-:W-:Y:S06]  /*1ce0*/  @!P0 BRA `(.L_x_19) ;  /* 0x0000000000908947 */ /* 0x000fec0003800000 */
[----:B------:R-:W1:Y:S08]  /*1cf0*/  LDC R0, c[0x0][0x3a0] ;  /* 0x0000e800ff007b82 */ /* 0x000e700000000800 */
[----:B0-----:R-:W0:Y:S01]  /*1d00*/  LDC.64 R6, c[0x0][0x380] ;  /* 0x0000e000ff067b82 */ /* 0x001e220000000a00 */
[----:B-1----:R-:W-:-:S04]  /*1d10*/  IMAD R9, R3, R0, R4 ;  /* 0x0000000003097224 */ /* 0x002fc800078e0204 */
[----:B0-----:R-:W-:-:S05]  /*1d20*/  IMAD.WIDE R6, R9, 0x8, R6 ;  /* 0x0000000809067825 */ /* 0x001fca00078e0206 */
        /* <DEDUP_REMOVED lines=24> */
[----:B------:R-:W2:Y:S01]  /*1eb0*/  LDG.E.64 R16, desc[UR20][R14.64] ;  /* 0x000000140e107981 */ /* 0x000ea2000c1e1b00 */
[----:B0-----:R-:W-:Y:S01]  /*1ec0*/  IMAD.WIDE R18, R0, 0x8, R14 ;  /* 0x0000000800127825 */ /* 0x001fe200078e020e */
[----:B--2---:R-:W-:-:S07]  /*1ed0*/  DADD R16, RZ, R16 ;  /* 0x00000000ff107229 */ /* 0x004fce0000000010 */
[----:B------:R1:W-:Y:S04]  /*1ee0*/  STG.E.64 desc[UR20][R14.64], R16 ;  /* 0x000000100e007986 */ /* 0x0003e8000c101b14 */
[----:B------:R-:W2:Y:S01]  /*1ef0*/  LDG.E.64 R20, desc[UR20][R18.64] ;  /* 0x0000001412147981 */ /* 0x000ea2000c1e1b00 */
[----:B------:R-:W-:Y:S01]  /*1f00*/  IADD3 R3, PT, PT, R3, 0x8, RZ ;  /* 0x0000000803037810 */ /* 0x000fe20007ffe0ff */
[----:B--2---:R-:W-:-:S07]  /*1f10*/  DADD R20, RZ, R20 ;  /* 0x00000000ff147229 */ /* 0x004fce0000000014 */
[----:B------:R1:W-:Y:S04]  /*1f20*/  STG.E.64 desc[UR20][R18.64], R20 ;  /* 0x0000001412007986 */ /* 0x0003e8000c101b14 */
.L_x_19:
[----:B------:R-:W-:Y:S05]  /*1f30*/  @!P1 EXIT ;  /* 0x000000000000994d */ /* 0x000fea0003800000 */
[----:B------:R-:W-:Y:S02]  /*1f40*/  ISETP.GE.U32.AND P0, PT, R2, 0x4, PT ;  /* 0x000000040200780c */ /* 0x000fe40003f06070 */
[----:B------:R-:W-:-:S04]  /*1f50*/  LOP3.LUT R5, R5, 0x3, RZ, 0xc0, !PT ;  /* 0x0000000305057812 */ /* 0x000fc800078ec0ff */
[----:B------:R-:W-:-:S07]  /*1f60*/  ISETP.NE.AND P1, PT, R5, RZ, PT ;  /* 0x000000ff0500720c */ /* 0x000fce0003f25270 */
[----:B------:R-:W-:Y:S06]  /*1f70*/  @!P0 BRA `(.L_x_20) ;  /* 0x0000000000508947 */ /* 0x000fec0003800000 */
[----:B01----:R-:W0:Y:S08]  /*1f80*/  LDC R21, c[0x0][0x3a0] ;  /* 0x0000e800ff157b82 */ /* 0x003e300000000800 */
[----:B------:R-:W1:Y:S01]  /*1f90*/  LDC.64 R6, c[0x0][0x380] ;  /* 0x0000e000ff067b82 */ /* 0x000e620000000a00 */
[----:B0-----:R-:W-:-:S04]  /*1fa0*/  IMAD R15, R3, R21, R4 ;  /* 0x00000015030f7224 */ /* 0x001fc800078e0204 */
[----:B-1----:R-:W-:-:S05]  /*1fb0*/  IMAD.WIDE R14, R15, 0x8, R6 ;  /* 0x000000080f0e7825 */ /* 0x002fca00078e0206 */
[----:B------:R-:W2:Y:S01]  /*1fc0*/  LDG.E.64 R6, desc[UR20][R14.64] ;  /* 0x000000140e067981 */ /* 0x000ea2000c1e1b00 */
[----:B------:R-:W-:Y:S01]  /*1fd0*/  IMAD.WIDE R16, R21, 0x8, R14 ;  /* 0x0000000815107825 */ /* 0x000fe200078e020e */
[----:B--2---:R-:W-:-:S07]  /*1fe0*/  DADD R6, RZ, R6 ;  /* 0x00000000ff067229 */ /* 0x004fce0000000006 */
[----:B------:R2:W-:Y:S04]  /*1ff0*/  STG.E.64 desc[UR20][R14.64], R6 ;  /* 0x000000060e007986 */ /* 0x0005e8000c101b14 */
[----:B------:R-:W3:Y:S01]  /*2000*/  LDG.E.64 R8, desc[UR20][R16.64] ;  /* 0x0000001410087981 */ /* 0x000ee2000c1e1b00 */
[----:B------:R-:W-:Y:S01]  /*2010*/  IMAD.WIDE R18, R21, 0x8, R16 ;  /* 0x0000000815127825 */ /* 0x000fe200078e0210 */
[----:B---3--:R-:W-:-:S07]  /*2020*/  DADD R8, RZ, R8 ;  /* 0x00000000ff087229 */ /* 0x008fce0000000008 */
[----:B------:R2:W-:Y:S04]  /*2030*/  STG.E.64 desc[UR20][R16.64], R8 ;  /* 0x0000000810007986 */ /* 0x0005e8000c101b14 */
[----:B------:R-:W3:Y:S01]  /*2040*/  LDG.E.64 R10, desc[UR20][R18.64] ;  /* 0x00000014120a7981 */ /* 0x000ee2000c1e1b00 */
[----:B------:R-:W-:Y:S01]  /*2050*/  IMAD.WIDE R20, R21, 0x8, R18 ;  /* 0x0000000815147825 */ /* 0x000fe200078e0212 */
[----:B---3--:R-:W-:-:S07]  /*2060*/  DADD R10, RZ, R10 ;  /* 0x00000000ff0a7229 */ /* 0x008fce000000000a */
[----:B------:R2:W-:Y:S04]  /*2070*/  STG.E.64 desc[UR20][R18.64], R10 ;  /* 0x0000000a12007986 */ /* 0x0005e8000c101b14 */
[----:B------:R-:W3:Y:S01]  /*2080*/  LDG.E.64 R12, desc[UR20][R20.64] ;  /* 0x00000014140c7981 */ /* 0x000ee2000c1e1b00 */
[----:B------:R-:W-:Y:S01]  /*2090*/  IADD3 R3, PT, PT, R3, 0x4, RZ ;  /* 0x0000000403037810 */ /* 0x000fe20007ffe0ff */
[----:B---3--:R-:W-:-:S07]  /*20a0*/  DADD R12, RZ, R12 ;  /* 0x00000000ff0c7229 */ /* 0x008fce000000000c */
[----:B------:R2:W-:Y:S04]  /*20b0*/  STG.E.64 desc[UR20][R20.64], R12 ;  /* 0x0000000c14007986 */ /* 0x0005e8000c101b14 */
.L_x_20:
[----:B------:R-:W-:Y:S05]  /*20c0*/  @!P1 EXIT ;  /* 0x000000000000994d */ /* 0x000fea0003800000 */
[----:B012---:R-:W0:Y:S01]  /*20d0*/  LDC.64 R10, c[0x0][0x380] ;  /* 0x0000e000ff0a7b82 */ /* 0x007e220000000a00 */
[----:B------:R-:W1:Y:S01]  /*20e0*/  LDCU UR5, c[0x0][0x3a0] ;  /* 0x00007400ff0577ac */ /* 0x000e620008000800 */
[----:B------:R-:W-:-:S05]  /*20f0*/  UMOV UR4, URZ ;  /* 0x000000ff00047c82 */ /* 0x000fca0008000000 */
.L_x_21:
[----:B-12---:R-:W-:-:S04]  /*2100*/  IMAD R7, R3, UR5, R4 ;  /* 0x0000000503077c24 */ /* 0x006fc8000f8e0204 */
[----:B0-----:R-:W-:-:S05]  /*2110*/  IMAD.WIDE R6, R7, 0x8, R10 ;  /* 0x0000000807067825 */ /* 0x001fca00078e020a */
[----:B------:R-:W2:Y:S01]  /*2120*/  LDG.E.64 R8, desc[UR20][R6.64] ;  /* 0x0000001406087981 */ /* 0x000ea2000c1e1b00 */
[----:B------:R-:W-:Y:S01]  /*2130*/  UIADD3 UR4, UPT, UPT, UR4, 0x1, URZ ;  /* 0x0000000104047890 */ /* 0x000fe2000fffe0ff */
[----:B------:R-:W-:-:S05]  /*2140*/  IADD3 R3, PT, PT, R3, 0x1, RZ ;  /* 0x0000000103037810 */ /* 0x000fca0007ffe0ff */
[----:B------:R-:W-:Y:S01]  /*2150*/  ISETP.NE.AND P0, PT, R5, UR4, PT ;  /* 0x0000000405007c0c */ /* 0x000fe2000bf05270 */
[----:B--2---:R-:W-:-:S07]  /*2160*/  DADD R8, RZ, R8 ;  /* 0x00000000ff087229 */ /* 0x004fce0000000008 */
[----:B------:R2:W-:Y:S05]  /*2170*/  STG.E.64 desc[UR20][R6.64], R8 ;  /* 0x0000000806007986 */ /* 0x0005ea000c101b14 */
[----:B------:R-:W-:Y:S05]  /*2180*/  @P0 BRA `(.L_x_21) ;  /* 0xfffffffc00dc0947 */ /* 0x000fea000383ffff */
[----:B------:R-:W-:Y:S05]  /*2190*/  EXIT ;  /* 0x000000000000794d */ /* 0x000fea0003800000 */
.L_x_22:
        /* <DEDUP_REMOVED lines=14> */
.L_x_48:


//--------------------- .text.ConvBackward_In     --------------------------
	.section	.text.ConvBackward_In,"ax",@progbits
	.align	128
        .global         ConvBackward_In
        .type           ConvBackward_In,@function
        .size           ConvBackward_In,(.L_x_49 - ConvBackward_In)
        .other          ConvBackward_In,@"STO_CUDA_ENTRY STV_DEFAULT"
ConvBackward_In:
.text.ConvBackward_In:
[----:B------:R-:W-:Y:S01]  /*0000*/  LDC R1, c[0x0][0x37c] ;  /* 0x0000df00ff017b82 */ /* 0x000fe20000000800 */
[----:B------:R-:W0:Y:S01]  /*0010*/  S2R R0, SR_CTAID.X ;  /* 0x0000000000007919 */ /* 0x000e220000002500 */
[----:B------:R-:W1:Y:S01]  /*0020*/  LDCU UR7, c[0x0][0x3b4] ;  /* 0x00007680ff0777ac */ /* 0x000e620008000800 */
[----:B------:R-:W-:Y:S01]  /*0030*/  CS2R R16, SRZ ;  /* 0x0000000000107805 */ /* 0x000fe2000001ff00 */
[----:B------:R-:W0:Y:S01]  /*0040*/  S2R R3, SR_TID.X ;  /* 0x0000000000037919 */ /* 0x000e220000002100 */
[----:B------:R-:W0:Y:S01]  /*0050*/  LDCU UR4, c[0x0][0x360] ;  /* 0x00006c00ff0477ac */ /* 0x000e220008000800 */
[----:B------:R-:W2:Y:S01]  /*0060*/  S2R R2, SR_CTAID.Y ;  /* 0x0000000000027919 */ /* 0x000ea20000002600 */
[----:B------:R-:W2:Y:S01]  /*0070*/  LDCU UR5, c[0x0][0x364] ;  /* 0x00006c80ff0577ac */ /* 0x000ea20008000800 */
[----:B------:R-:W2:Y:S01]  /*0080*/  S2R R5, SR_TID.Y ;  /* 0x0000000000057919 */ /* 0x000ea20000002200 */
[----:B------:R-:W3:Y:S01]  /*0090*/  LDCU UR6, c[0x0][0x368] ;  /* 0x00006d00ff0677ac */ /* 0x000ee20008000800 */
[----:B------:R-:W3:Y:S01]  /*00a0*/  S2R R4, SR_CTAID.Z ;  /* 0x0000000000047919 */ /* 0x000ee20000002700 */
[----:B------:R-:W4:Y:S01]  /*00b0*/  LDCU UR9, c[0x0][0x3c0] ;  /* 0x00007800ff0977ac */ /* 0x000f220008000800 */
[----:B------:R-:W3:Y:S01]  /*00c0*/  S2R R7, SR_TID.Z ;  /* 0x0000000000077919 */ /* 0x000ee20000002300 */
[----:B-1----:R-:W-:Y:S01]  /*00d0*/  UISETP.GE.AND UP0, UPT, UR7, 0x1, UPT ;  /* 0x000000010700788c */ /* 0x002fe2000bf06270 */
[----:B------:R-:W1:Y:S01]  /*00e0*/  LDCU.64 UR14, c[0x0][0x358] ;  /* 0x00006b00ff0e77ac */ /* 0x000e620008000a00 */
[----:B----4-:R-:W-:Y:S01]  /*00f0*/  UIADD3 UR9, UPT, UPT, -UR9, URZ, URZ ;  /* 0x000000ff09097290 */ /* 0x010fe2000fffe1ff */
[----:B0-----:R-:W-:-:S02]  /*0100*/  IMAD R0, R0, UR4, R3 ;  /* 0x0000000400007c24 */ /* 0x001fc4000f8e0203 */
[----:B--2---:R-:W-:Y:S02]  /*0110*/  IMAD R3, R2, UR5, R5 ;  /* 0x0000000502037c24 */ /* 0x004fe4000f8e0205 */
[----:B---3--:R-:W-:Y:S02]  /*0120*/  IMAD R2, R4, UR6, R7 ;  /* 0x0000000604027c24 */ /* 0x008fe4000f8e0207 */
[----:B-1----:R-:W-:Y:S05]  /*0130*/  BRA.U !UP0, `(.L_x_23) ;  /* 0x00000009089c7547 */ /* 0x002fea000b800000 */
[----:B------:R-:W0:Y:S01]  /*0140*/  LDCU UR6, c[0x0][0x3b8] ;  /* 0x00007700ff0677ac */ /* 0x000e220008000800 */
[----:B------:R-:W-:Y:S01]  /*0150*/  CS2R R16, SRZ ;  /* 0x0000000000107805 */ /* 0x000fe2000001ff00 */
[----:B------:R-:W-:Y:S01]  /*0160*/  UMOV UR4, URZ ;  /* 0x000000ff00047c82 */ /* 0x000fe20008000000 */
[----:B------:R-:W-:Y:S01]  /*0170*/  UMOV UR8, UR9 ;  /* 0x0000000900087c82 */ /* 0x000fe20008000000 */
[----:B0-----:R-:W-:Y:S02]  /*0180*/  ULOP3.LUT UR7, UR6, 0x7ffffff8, URZ, 0xc0, !UPT ;  /* 0x7ffffff806077892 */ /* 0x001fe4000f8ec0ff */
[----:B------:R-:W-:Y:S02]  /*0190*/  ULOP3.LUT UR11, UR6, 0x7, URZ, 0xc0, !UPT ;  /* 0x00000007060b7892 */ /* 0x000fe4000f8ec0ff */
[----:B------:R-:W-:Y:S02]  /*01a0*/  ULOP3.LUT UR6, UR6, 0x3, URZ, 0xc0, !UPT ;  /* 0x0000000306067892 */ /* 0x000fe4000f8ec0ff */
[----:B------:R-:W-:-:S12]  /*01b0*/  UIADD3 UR10, UPT, UPT, -UR7, URZ, URZ ;  /* 0x000000ff070a7290 */ /* 0x000fd8000fffe1ff */
.L_x_33:
[----:B------:R-:W0:Y:S01]  /*01c0*/  LDC R5, c[0x0][0x3b0] ;  /* 0x0000ec00ff057b82 */ /* 0x000e220000000800 */
[----:B------:R-:W1:Y:S01]  /*01d0*/  LDCU UR5, c[0x0][0x39c] ;  /* 0x00007380ff0577ac */ /* 0x000e620008000800 */
[----:B------:R-:W-:Y:S01]  /*01e0*/  IADD3 R4, PT, PT, R3, -UR8, RZ ;  /* 0x8000000803047c10 */ /* 0x000fe2000fffe0ff */
[----:B------:R-:W-:Y:S01]  /*01f0*/  BSSY.RECONVERGENT B0, `(.L_x_24) ;  /* 0x0000095000007945 */ /* 0x000fe20003800200 */
[----:B0-----:R-:W-:-:S04]  /*0200*/  ISETP.GE.AND P0, PT, R5, 0x1, PT ;  /* 0x000000010500780c */ /* 0x001fc80003f06270 */
[----:B------:R-:W-:-:S04]  /*0210*/  ISETP.LT.OR P0, PT, R4, RZ, !P0 ;  /* 0x000000ff0400720c */ /* 0x000fc80004701670 */
[----:B-1----:R-:W-:-:S13]  /*0220*/  ISETP.GE.OR P0, PT, R4, UR5, P0 ;  /* 0x0000000504007c0c */ /* 0x002fda0008706670 */
[----:B------:R-:W-:Y:S05]  /*0230*/  @P0 BRA `(.L_x_25) ;  /* 0x0000000800400947 */ /* 0x000fea0003800000 */
[----:B------:R-:W-:Y:S01]  /*0240*/  HFMA2 R5, -RZ, RZ, 0, 0 ;  /* 0x00000000ff057431 */ /* 0x000fe200000001ff */
[----:B------:R-:W-:-:S07]  /*0250*/  MOV R7, UR9 ;  /* 0x0000000900077c02 */ /* 0x000fce0008000f00 */
.L_x_32:
[----:B------:R-:W0:Y:S01]  /*0260*/  LDC R6, c[0x0][0x3b8] ;  /* 0x0000ee00ff067b82 */ /* 0x000e220000000800 */
[----:B------:R-:W-:Y:S01]  /*0270*/  IADD3 R8, PT, PT, R0, -R7, RZ ;  /* 0x8000000700087210 */ /* 0x000fe20007ffe0ff */
[----:B------:R-:W-:Y:S06]  /*0280*/  BSSY.RECONVERGENT B1, `(.L_x_26) ;  /* 0x0000085000017945 */ /* 0x000fec0003800200 */
[----:B------:R-:W1:Y:S01]  /*0290*/  LDC R9, c[0x0][0x398] ;  /* 0x0000e600ff097b82 */ /* 0x000e620000000800 */
[----:B0-----:R-:W-:-:S04]  /*02a0*/  ISETP.GE.AND P0, PT, R6, 0x1, PT ;  /* 0x000000010600780c */ /* 0x001fc80003f06270 */
[----:B------:R-:W-:-:S04]  /*02b0*/  ISETP.LT.OR P0, PT, R8, RZ, !P0 ;  /* 0x000000ff0800720c */ /* 0x000fc80004701670 */
[----:B-1----:R-:W-:-:S13]  /*02c0*/  ISETP.GE.OR P0, PT, R8, R9, P0 ;  /* 0x000000090800720c */ /* 0x002fda0000706670 */
[----:B------:R-:W-:Y:S05]  /*02d0*/  @P0 BRA `(.L_x_27) ;  /* 0x0000000400fc0947 */ /* 0x000fea0003800000 */
[----:B------:R-:W0:Y:S01]  /*02e0*/  LDC R10, c[0x0][0x3b0] ;  /* 0x0000ec00ff0a7b82 */ /* 0x000e220000000800 */
[----:B------:R-:W1:Y:S01]  /*02f0*/  LDCU UR5, c[0x0][0x3a0] ;  /* 0x00007400ff0577ac */ /* 0x000e620008000800 */
[----:B------:R-:W-:Y:S01]  /*0300*/  ISETP.GE.U32.AND P0, PT, R6, 0x8, PT ;  /* 0x000000080600780c */ /* 0x000fe20003f06070 */
[----:B------:R-:W-:-:S04]  /*0310*/  IMAD R9, R4, R9, R8 ;  /* 0x0000000904097224 */ /* 0x000fc800078e0208 */
[----:B-1----:R-:W-:Y:S01]  /*0320*/  IMAD R24, R9, UR5, R2 ;  /* 0x0000000509187c24 */ /* 0x002fe2000f8e0202 */
[----:B------:R-:W-:Y:S01]  /*0330*/  UMOV UR5, URZ ;  /* 0x000000ff00057c82 */ /* 0x000fe20008000000 */
[----:B0-----:R-:W-:-:S04]  /*0340*/  IMAD R25, R10, UR4, R5 ;  /* 0x000000040a197c24 */ /* 0x001fc8000f8e0205 */
[----:B------:R-:W-:Y:S02]  /*0350*/  IMAD R25, R25, R6, RZ ;  /* 0x0000000619197224 */ /* 0x000fe400078e02ff */
[----:B------:R-:W-:Y:S05]  /*0360*/  @!P0 BRA `(.L_x_28) ;  /* 0x0000000000c48947 */ /* 0x000fea0003800000 */
[----:B------:R-:W0:Y:S01]  /*0370*/  LDC.64 R8, c[0x0][0x390] ;  /* 0x0000e400ff087b82 */ /* 0x000e220000000a00 */
[----:B------:R-:W-:Y:S01]  /*0380*/  MOV R26, R24 ;  /* 0x00000018001a7202 */ /* 0x000fe20000000f00 */
[----:B------:R-:W-:Y:S01]  /*0390*/  UMOV UR5, UR10 ;  /* 0x0000000a00057c82 */ /* 0x000fe20008000000 */
[----:B0-----:R-:W-:-:S03]  /*03a0*/  IMAD.WIDE.U32 R8, R25, 0x8, R8 ;  /* 0x0000000819087825 */ /* 0x001fc600078e0008 */
[----:B------:R-:W-:-:S04]  /*03b0*/  IADD3 R12, P0, PT, R8, 0x20, RZ ;  /* 0x00000020080c7810 */ /* 0x000fc80007f1e0ff */
[----:B------:R-:W-:-:S09]  /*03c0*/  IADD3.X R13, PT, PT, RZ, R9, RZ, P0, !PT ;  /* 0x00000009ff0d7210 */ /* 0x000fd200007fe4ff */
.L_x_29:
[----:B------:R-:W0:Y:S01]  /*03d0*/  LDC.64 R28, c[0x0][0x388] ;  /* 0x0000e200ff1c7b82 */ /* 0x000e220000000a00 */
[----:B------:R-:W-:Y:S01]  /*03e0*/  MOV R8, R12 ;  /* 0x0000000c00087202 */ /* 0x000fe20000000f00 */
[----:B------:R-:W-:-:S05]  /*03f0*/  IMAD.MOV.U32 R9, RZ, RZ, R13 ;  /* 0x000000ffff097224 */ /* 0x000fca00078e000d */
[----:B------:R-:W2:Y:S01]  /*0400*/  LDG.E.64 R14, desc[UR14][R8.64+-0x20] ;  /* 0xffffe00e080e7981 */ /* 0x000ea2000c1e1b00 */
[----:B------:R-:W1:Y:S03]  /*0410*/  LDC R27, c[0x0][0x3a4] ;  /* 0x0000e900ff1b7b82 */ /* 0x000e660000000800 */
[----:B------:R-:W3:Y:S01]  /*0420*/  LDG.E.64 R18, desc[UR14][R8.64+-0x18] ;  /* 0xffffe80e08127981 */ /* 0x000ee2000c1e1b00 */
[----:B0-----:R-:W-:-:S05]  /*0430*/  IMAD.WIDE R28, R26, 0x8, R28 ;  /* 0x000000081a1c7825 */ /* 0x001fca00078e021c */
[----:B------:R-:W2:Y:S01]  /*0440*/  LDG.E.64 R10, desc[UR14][R28.64] ;  /* 0x0000000e1c0a7981 */ /* 0x000ea2000c1e1b00 */
[----:B-1----:R-:W-:-:S05]  /*0450*/  IMAD.WIDE R20, R27, 0x8, R28 ;  /* 0x000000081b147825 */ /* 0x002fca00078e021c */
[----:B------:R0:W3:Y:S02]  /*0460*/  LDG.E.64 R12, desc[UR14][R20.64] ;  /* 0x0000000e140c7981 */ /* 0x0000e4000c1e1b00 */
[----:B0-----:R-:W-:-:S04]  /*0470*/  IMAD.WIDE R20, R27, 0x8, R20 ;  /* 0x000000081b147825 */ /* 0x001fc800078e0214 */
[C---:B------:R-:W-:Y:S01]  /*0480*/  IMAD.WIDE R22, R27.reuse, 0x8, R20 ;  /* 0x000000081b167825 */ /* 0x040fe200078e0214 */
[----:B--2---:R-:W-:Y:S01]  /*0490*/  DFMA R14, R10, R14, R16 ;  /* 0x0000000e0a0e722b */ /* 0x004fe20000000010 */
[----:B------:R-:W2:Y:S04]  /*04a0*/  LDG.E.64 R16, desc[UR14][R8.64+-0x10] ;  /* 0xfffff00e08107981 */ /* 0x000ea8000c1e1b00 */
[----:B------:R-:W2:Y:S03]  /*04b0*/  LDG.E.64 R10, desc[UR14][R20.64] ;  /* 0x0000000e140a7981 */ /* 0x000ea6000c1e1b00 */
[----:B---3--:R-:W-:Y:S01]  /*04c0*/  DFMA R18, R12, R18, R14 ;  /* 0x000000120c12722b */ /* 0x008fe2000000000e */
[----:B------:R-:W3:Y:S04]  /*04d0*/  LDG.E.64 R12, desc[UR14][R8.64+-0x8] ;  /* 0xfffff80e080c7981 */ /* 0x000ee8000c1e1b00 */
[----:B------:R-:W3:Y:S01]  /*04e0*/  LDG.E.64 R14, desc[UR14][R22.64] ;  /* 0x0000000e160e7981 */ /* 0x000ee2000c1e1b00 */
[----:B------:R-:W-:-:S02]  /*04f0*/  IMAD.WIDE R28, R27, 0x8, R22 ;  /* 0x000000081b1c7825 */ /* 0x000fc400078e0216 */
[----:B--2---:R-:W-:Y:S02]  /*0500*/  DFMA R16, R10, R16, R18 ;  /* 0x000000100a10722b */ /* 0x004fe40000000012 */
[----:B------:R-:W2:Y:S04]  /*0510*/  LDG.E.64 R18, desc[UR14][R8.64] ;  /* 0x0000000e08127981 */ /* 0x000ea8000c1e1b00 */
[----:B------:R0:W2:Y:S02]  /*0520*/  LDG.E.64 R10, desc[UR14][R28.64] ;  /* 0x0000000e1c0a7981 */ /* 0x0000a4000c1e1b00 */
[----:B---3--:R-:W-:Y:S02]  /*0530*/  DFMA R12, R14, R12, R16 ;  /* 0x0000000c0e0c722b */ /* 0x008fe40000000010 */
[----:B------:R-:W3:Y:S01]  /*0540*/  LDG.E.64 R16, desc[UR14][R8.64+0x8] ;  /* 0x0000080e08107981 */ /* 0x000ee2000c1e1b00 */
[----:B0-----:R-:W-:-:S05]  /*0550*/  IMAD.WIDE R28, R27, 0x8, R28 ;  /* 0x000000081b1c7825 */ /* 0x001fca00078e021c */
[----:B------:R-:W3:Y:S01]  /*0560*/  LDG.E.64 R14, desc[UR14][R28.64] ;  /* 0x0000000e1c0e7981 */ /* 0x000ee2000c1e1b00 */
[----:B------:R-:W-:-:S04]  /*0570*/  IMAD.WIDE R20, R27, 0x8, R28 ;  /* 0x000000081b147825 */ /* 0x000fc800078e021c */
[----:B------:R-:W-:-:S06]  /*0580*/  IMAD.WIDE R22, R27, 0x8, R20 ;  /* 0x000000081b167825 */ /* 0x000fcc00078e0214 */
[----:B------:R-:W4:Y:S01]  /*0590*/  LDG.E.64 R22, desc[UR14][R22.64] ;  /* 0x0000000e16167981 */ /* 0x000f22000c1e1b00 */
[----:B--2---:R-:W-:-:S03]  /*05a0*/  DFMA R18, R10, R18, R12 ;  /* 0x000000120a12722b */ /* 0x004fc6000000000c */
[----:B------:R-:W2:Y:S04]  /*05b0*/  LDG.E.64 R10, desc[UR14][R8.64+0x10] ;  /* 0x0000100e080a7981 */ /* 0x000ea8000c1e1b00 */
[----:B------:R-:W2:Y:S01]  /*05c0*/  LDG.E.64 R12, desc[UR14][R20.64] ;  /* 0x0000000e140c7981 */ /* 0x000ea2000c1e1b00 */
[----:B---3--:R-:W-:-:S03]  /*05d0*/  DFMA R14, R14, R16, R18 ;  /* 0x000000100e0e722b */ /* 0x008fc60000000012 */
[----:B------:R-:W4:Y:S01]  /*05e0*/  LDG.E.64 R16, desc[UR14][R8.64+0x18] ;  /* 0x0000180e08107981 */ /* 0x000f22000c1e1b00 */
[----:B------:R-:W-:-:S04]  /*05f0*/  UIADD3 UR5, UPT, UPT, UR5, 0x8, URZ ;  /* 0x0000000805057890 */ /* 0x000fc8000fffe0ff */
[----:B------:R-:W-:Y:S01]  /*0600*/  UISETP.NE.AND UP0, UPT, UR5, URZ, UPT ;  /* 0x000000ff0500728c */ /* 0x000fe2000bf05270 */
[----:B------:R-:W-:Y:S01]  /*0610*/  LEA R26, R27, R26, 0x3 ;  /* 0x0000001a1b1a7211 */ /* 0x000fe200078e18ff */
[----:B--2---:R-:W-:Y:S01]  /*0620*/  DFMA R10, R12, R10, R14 ;  /* 0x0000000a0c0a722b */ /* 0x004fe2000000000e */
[----:B------:R-:W-:-:S04]  /*0630*/  IADD3 R12, P0, PT, R8, 0x40, RZ ;  /* 0x00000040080c7810 */ /* 0x000fc80007f1e0ff */
[----:B------:R-:W-:-:S03]  /*0640*/  IADD3.X R13, PT, PT, RZ, R9, RZ, P0, !PT ;  /* 0x00000009ff0d7210 */ /* 0x000fc600007fe4ff */
[----:B----4-:R-:W-:Y:S01]  /*0650*/  DFMA R16, R22, R16, R10 ;  /* 0x000000101610722b */ /* 0x010fe2000000000a */
[----:B------:R-:W-:Y:S10]  /*0660*/  BRA.U UP0, `(.L_x_29) ;  /* 0xfffffffd00587547 */ /* 0x000ff4000b83ffff */
[----:B------:R-:W-:-:S05]  /*0670*/  UMOV UR5, UR7 ;  /* 0x0000000700057c82 */ /* 0x000fca0008000000 */
.L_x_28:
[----:B------:R-:W-:-:S09]  /*0680*/  UISETP.NE.AND UP0, UPT, UR11, URZ, UPT ;  /* 0x000000ff0b00728c */ /* 0x000fd2000bf05270 */
[----:B------:R-:W-:Y:S05]  /*0690*/  BRA.U !UP0, `(.L_x_27) ;  /* 0x00000005080c7547 */ /* 0x000fea000b800000 */
[----:B------:R-:W-:Y:S02]  /*06a0*/  UIADD3 UR12, UPT, UPT, UR11, -0x1, URZ ;  /* 0xffffffff0b0c7890 */ /* 0x000fe4000fffe0ff */
[----:B------:R-:W-:Y:S02]  /*06b0*/  UISETP.NE.AND UP1, UPT, UR6, URZ, UPT ;  /* 0x000000ff0600728c */ /* 0x000fe4000bf25270 */
[----:B------:R-:W-:-:S09]  /*06c0*/  UISETP.GE.U32.AND UP0, UPT, UR12, 0x3, UPT ;  /* 0x000000030c00788c */ /* 0x000fd2000bf06070 */
[----:B------:R-:W-:Y:S05]  /*06d0*/  BRA.U !UP0, `(.L_x_30) ;  /* 0x0000000108707547 */ /* 0x000fea000b800000 */
[----:B------:R-:W0:Y:S01]  /*06e0*/  LDC R27, c[0x0][0x3a4] ;  /* 0x0000e900ff1b7b82 */ /* 0x000e220000000800 */
[----:B------:R-:W-:-:S07]  /*06f0*/  IADD3 R11, PT, PT, R25, UR5, RZ ;  /* 0x00000005190b7c10 */ /* 0x000fce000fffe0ff */
[----:B------:R-:W1:Y:S08]  /*0700*/  LDC.64 R18, c[0x0][0x390] ;  /* 0x0000e400ff127b82 */ /* 0x000e700000000a00 */
[----:B------:R-:W2:Y:S01]  /*0710*/  LDC.64 R28, c[0x0][0x388] ;  /* 0x0000e200ff1c7b82 */ /* 0x000ea20000000a00 */
[----:B0-----:R-:W-:Y:S02]  /*0720*/  IMAD R9, R27, UR5, R24 ;  /* 0x000000051b097c24 */ /* 0x001fe4000f8e0218 */
[----:B-1----:R-:W-:-:S06]  /*0730*/  IMAD.WIDE.U32 R18, R11, 0x8, R18 ;  /* 0x000000080b127825 */ /* 0x002fcc00078e0012 */
[----:B------:R-:W3:Y:S01]  /*0740*/  LDG.E.64 R18, desc[UR14][R18.64] ;  /* 0x0000000e12127981 */ /* 0x000ee2000c1e1b00 */
[----:B--2---:R-:W-:Y:S02]  /*0750*/  IMAD.WIDE R28, R9, 0x8, R28 ;  /* 0x00000008091c7825 */ /* 0x004fe400078e021c */
[----:B------:R-:W0:Y:S03]  /*0760*/  LDC.64 R8, c[0x0][0x390] ;  /* 0x0000e400ff087b82 */ /* 0x000e260000000a00 */
[----:B------:R-:W3:Y:S01]  /*0770*/  LDG.E.64 R20, desc[UR14][R28.64] ;  /* 0x0000000e1c147981 */ /* 0x000ee2000c1e1b00 */
[----:B------:R-:W-:-:S04]  /*0780*/  IADD3 R10, P0, PT, R25, UR5, RZ ;  /* 0x00000005190a7c10 */ /* 0x000fc8000ff1e0ff */
[----:B------:R-:W-:Y:S01]  /*0790*/  IADD3.X R11, PT, PT, RZ, RZ, RZ, P0, !PT ;  /* 0x000000ffff0b7210 */ /* 0x000fe200007fe4ff */
[----:B------:R-:W-:Y:S01]  /*07a0*/  IMAD.WIDE R22, R27, 0x8, R28 ;  /* 0x000000081b167825 */ /* 0x000fe200078e021c */
[----:B0-----:R-:W-:-:S04]  /*07b0*/  LEA R8, P0, R10, R8, 0x3 ;  /* 0x000000080a087211 */ /* 0x001fc800078018ff */
[----:B------:R-:W-:Y:S02]  /*07c0*/  LEA.HI.X R9, R10, R9, R11, 0x3, P0 ;  /* 0x000000090a097211 */ /* 0x000fe400000f1c0b */
[----:B------:R-:W2:Y:S01]  /*07d0*/  LDG.E.64 R10, desc[UR14][R22.64] ;  /* 0x0000000e160a7981 */ /* 0x000ea2000c1e1b00 */
[----:B------:R-:W-:-:S03]  /*07e0*/  IMAD.WIDE R14, R27, 0x8, R22 ;  /* 0x000000081b0e7825 */ /* 0x000fc600078e0216 */
[----:B------:R-:W2:Y:S01]  /*07f0*/  LDG.E.64 R12, desc[UR14][R8.64+0x8] ;  /* 0x0000080e080c7981 */ /* 0x000ea2000c1e1b00 */
[----:B------:R-:W-:-:S03]  /*0800*/  IMAD.WIDE R26, R27, 0x8, R14 ;  /* 0x000000081b1a7825 */ /* 0x000fc600078e020e */
[----:B------:R-:W4:Y:S04]  /*0810*/  LDG.E.64 R28, desc[UR14][R8.64+0x18] ;  /* 0x0000180e081c7981 */ /* 0x000f28000c1e1b00 */
[----:B------:R-:W4:Y:S01]  /*0820*/  LDG.E.64 R26, desc[UR14][R26.64] ;  /* 0x0000000e1a1a7981 */ /* 0x000f22000c1e1b00 */
[----:B---3--:R-:W-:-:S03]  /*0830*/  DFMA R20, R20, R18, R16 ;  /* 0x000000121414722b */ /* 0x008fc60000000010 */
[----:B------:R-:W3:Y:S04]  /*0840*/  LDG.E.64 R16, desc[UR14][R8.64+0x10] ;  /* 0x0000100e08107981 */ /* 0x000ee8000c1e1b00 */
[----:B------:R-:W3:Y:S01]  /*0850*/  LDG.E.64 R18, desc[UR14][R14.64] ;  /* 0x0000000e0e127981 */ /* 0x000ee2000c1e1b00 */
[----:B------:R-:W-:Y:S01]  /*0860*/  UIADD3 UR5, UPT, UPT, UR5, 0x4, URZ ;  /* 0x0000000405057890 */ /* 0x000fe2000fffe0ff */
[----:B--2---:R-:W-:-:S08]  /*0870*/  DFMA R10, R10, R12, R20 ;  /* 0x0000000c0a0a722b */ /* 0x004fd00000000014 */
[----:B---3--:R-:W-:-:S08]  /*0880*/  DFMA R16, R18, R16, R10 ;  /* 0x000000101210722b */ /* 0x008fd0000000000a */
[----:B----4-:R-:W-:-:S11]  /*0890*/  DFMA R16, R26, R28, R16 ;  /* 0x0000001c1a10722b */ /* 0x010fd60000000010 */
.L_x_30:
[----:B------:R-:W-:Y:S05]  /*08a0*/  BRA.U !UP1, `(.L_x_27) ;  /* 0x0000000109887547 */ /* 0x000fea000b800000 */
[----:B------:R-:W-:Y:S01]  /*08b0*/  UISETP.NE.AND UP0, UPT, UR6, 0x1, UPT ;  /* 0x000000010600788c */ /* 0x000fe2000bf05270 */
[----:B------:R-:W-:-:S08]  /*08c0*/  LOP3.LUT P0, RZ, R6, 0x1, RZ, 0xc0, !PT ;  /* 0x0000000106ff7812 */ /* 0x000fd0000780c0ff */
[----:B------:R-:W-:Y:S05]  /*08d0*/  BRA.U !UP0, `(.L_x_31) ;  /* 0x0000000108507547 */ /* 0x000fea000b800000 */
[----:B------:R-:W0:Y:S01]  /*08e0*/  LDC R19, c[0x0][0x3a4] ;  /* 0x0000e900ff137b82 */ /* 0x000e220000000800 */
[C---:B------:R-:W-:Y:S01]  /*08f0*/  VIADD R21, R25.reuse, UR5 ;  /* 0x0000000519157c36 */ /* 0x040fe20008000000 */
[----:B------:R-:W-:-:S04]  /*0900*/  IADD3 R6, P1, PT, R25, UR5, RZ ;  /* 0x0000000519067c10 */ /* 0x000fc8000ff3e0ff */
[----:B------:R-:W-:Y:S02]  /*0910*/  IADD3.X R18, PT, PT, RZ, RZ, RZ, P1, !PT ;  /* 0x000000ffff127210 */ /* 0x000fe40000ffe4ff */
[----:B------:R-:W1:Y:S08]  /*0920*/  LDC.64 R14, c[0x0][0x390] ;  /* 0x0000e400ff0e7b82 */ /* 0x000e700000000a00 */
[----:B------:R-:W2:Y:S08]  /*0930*/  LDC.64 R10, c[0x0][0x388] ;  /* 0x0000e200ff0a7b82 */ /* 0x000eb00000000a00 */
[----:B------:R-:W3:Y:S01]  /*0940*/  LDC.64 R8, c[0x0][0x390] ;  /* 0x0000e400ff087b82 */ /* 0x000ee20000000a00 */
[----:B0-----:R-:W-:-:S02]  /*0950*/  IMAD R13, R19, UR5, R24 ;  /* 0x00000005130d7c24 */ /* 0x001fc4000f8e0218 */
[----:B-1----:R-:W-:-:S06]  /*0960*/  IMAD.WIDE.U32 R14, R21, 0x8, R14 ;  /* 0x00000008150e7825 */ /* 0x002fcc00078e000e */
[----:B------:R-:W4:Y:S01]  /*0970*/  LDG.E.64 R14, desc[UR14][R14.64] ;  /* 0x0000000e0e0e7981 */ /* 0x000f22000c1e1b00 */
[----:B--2---:R-:W-:-:S05]  /*0980*/  IMAD.WIDE R10, R13, 0x8, R10 ;  /* 0x000000080d0a7825 */ /* 0x004fca00078e020a */
[----:B------:R-:W4:Y:S01]  /*0990*/  LDG.E.64 R12, desc[UR14][R10.64] ;  /* 0x0000000e0a0c7981 */ /* 0x000f22000c1e1b00 */
[----:B---3--:R-:W-:-:S04]  /*09a0*/  LEA R8, P1, R6, R8, 0x3 ;  /* 0x0000000806087211 */ /* 0x008fc800078218ff */
[----:B------:R-:W-:Y:S01]  /*09b0*/  LEA.HI.X R9, R6, R9, R18, 0x3, P1 ;  /* 0x0000000906097211 */ /* 0x000fe200008f1c12 */
[----:B------:R-:W-:-:S05]  /*09c0*/  IMAD.WIDE R18, R19, 0x8, R10 ;  /* 0x0000000813127825 */ /* 0x000fca00078e020a */
[----:B------:R-:W2:Y:S04]  /*09d0*/  LDG.E.64 R8, desc[UR14][R8.64+0x8] ;  /* 0x0000080e08087981 */ /* 0x000ea8000c1e1b00 */
[----:B------:R-:W2:Y:S01]  /*09e0*/  LDG.E.64 R18, desc[UR14][R18.64] ;  /* 0x0000000e12127981 */ /* 0x000ea2000c1e1b00 */
[----:B------:R-:W-:Y:S01]  /*09f0*/  UIADD3 UR5, UPT, UPT, UR5, 0x2, URZ ;  /* 0x0000000205057890 */ /* 0x000fe2000fffe0ff */
[----:B----4-:R-:W-:-:S08]  /*0a00*/  DFMA R12, R12, R14, R16 ;  /* 0x0000000e0c0c722b */ /* 0x010fd00000000010 */
[----:B--2---:R-:W-:-:S11]  /*0a10*/  DFMA R16, R18, R8, R12 ;  /* 0x000000081210722b */ /* 0x004fd6000000000c */
.L_x_31:
[----:B------:R-:W-:Y:S05]  /*0a20*/  @!P0 BRA `(.L_x_27) ;  /* 0x0000000000288947 */ /* 0x000fea0003800000 */
[----:B------:R-:W0:Y:S01]  /*0a30*/  LDC R13, c[0x0][0x3a4] ;  /* 0x0000e900ff0d7b82 */ /* 0x000e220000000800 */
[----:B------:R-:W-:-:S07]  /*0a40*/  IADD3 R25, PT, PT, R25, UR5, RZ ;  /* 0x0000000519197c10 */ /* 0x000fce000fffe0ff */
[----:B------:R-:W1:Y:S08]  /*0a50*/  LDC.64 R10, c[0x0][0x390] ;  /* 0x0000e400ff0a7b82 */ /* 0x000e700000000a00 */
[----:B------:R-:W2:Y:S01]  /*0a60*/  LDC.64 R8, c[0x0][0x388] ;  /* 0x0000e200ff087b82 */ /* 0x000ea20000000a00 */
[----:B0-----:R-:W-:Y:S02]  /*0a70*/  IMAD R13, R13, UR5, R24 ;  /* 0x000000050d0d7c24 */ /* 0x001fe4000f8e0218 */
[----:B-1----:R-:W-:-:S06]  /*0a80*/  IMAD.WIDE.U32 R10, R25, 0x8, R10 ;  /* 0x00000008190a7825 */ /* 0x002fcc00078e000a */
[----:B------:R-:W3:Y:S01]  /*0a90*/  LDG.E.64 R10, desc[UR14][R10.64] ;  /* 0x0000000e0a0a7981 */ /* 0x000ee2000c1e1b00 */
[----:B--2---:R-:W-:-:S06]  /*0aa0*/  IMAD.WIDE R8, R13, 0x8, R8 ;  /* 0x000000080d087825 */ /* 0x004fcc00078e0208 */
[----:B------:R-:W3:Y:S02]  /*0ab0*/  LDG.E.64 R8, desc[UR14][R8.64] ;  /* 0x0000000e08087981 */ /* 0x000ee4000c1e1b00 */
[----:B---3--:R-:W-:-:S11]  /*0ac0*/  DFMA R16, R8, R10, R16 ;  /* 0x0000000a0810722b */ /* 0x008fd60000000010 */
.L_x_27:
[----:B------:R-:W-:Y:S05]  /*0ad0*/  BSYNC.RECONVERGENT B1 ;  /* 0x0000000000017941 */ /* 0x000fea0003800200 */
.L_x_26:
[----:B------:R-:W0:Y:S01]  /*0ae0*/  LDCU UR12, c[0x0][0x3b0] ;  /* 0x00007600ff0c77ac */ /* 0x000e220008000800 */
[----:B------:R-:W-:Y:S01]  /*0af0*/  IADD3 R5, PT, PT, R5, 0x1, RZ ;  /* 0x0000000105057810 */ /* 0x000fe20007ffe0ff */
[----:B------:R-:W1:Y:S03]  /*0b00*/  LDCU UR5, c[0x0][0x3bc] ;  /* 0x00007780ff0577ac */ /* 0x000e660008000800 */
[----:B0-----:R-:W-:Y:S02]  /*0b10*/  ISETP.NE.AND P0, PT, R5, UR12, PT ;  /* 0x0000000c05007c0c */ /* 0x001fe4000bf05270 */
[----:B-1----:R-:W-:-:S11]  /*0b20*/  IADD3 R7, PT, PT, R7, UR5, RZ ;  /* 0x0000000507077c10 */ /* 0x002fd6000fffe0ff */
[----:B------:R-:W-:Y:S05]  /*0b30*/  @P0 BRA `(.L_x_32) ;  /* 0xfffffff400c80947 */ /* 0x000fea000383ffff */
.L_x_25:
[----:B------:R-:W-:Y:S05]  /*0b40*/  BSYNC.RECONVERGENT B0 ;  /* 0x0000000000007941 */ /* 0x000fea0003800200 */
.L_x_24:
[----:B------:R-:W0:Y:S01]  /*0b50*/  LDCU UR12, c[0x0][0x3b4] ;  /* 0x00007680ff0c77ac */ /* 0x000e220008000800 */
[----:B------:R-:W1:Y:S01]  /*0b60*/  LDCU UR5, c[0x0][0x3bc] ;  /* 0x00007780ff0577ac */ /* 0x000e620008000800 */
[----:B------:R-:W-:-:S04]  /*0b70*/  UIADD3 UR4, UPT, UPT, UR4, 0x1, URZ ;  /* 0x0000000104047890 */ /* 0x000fc8000fffe0ff */
[----:B0-----:R-:W-:Y:S02]  /*0b80*/  UISETP.NE.AND UP0, UPT, UR4, UR12, UPT ;  /* 0x0000000c0400728c */ /* 0x001fe4000bf05270 */
[----:B-1----:R-:W-:-:S07]  /*0b90*/  UIADD3 UR8, UPT, UPT, UR8, UR5, URZ ;  /* 0x0000000508087290 */ /* 0x002fce000fffe0ff */
[----:B------:R-:W-:Y:S05]  /*0ba0*/  BRA.U UP0, `(.L_x_33) ;  /* 0xfffffff500847547 */ /* 0x000fea000b83ffff */
.L_x_23:
[----:B------:R-:W0:Y:S01]  /*0bb0*/  LDCU.64 UR12, c[0x0][0x3a8] ;  /* 0x00007500ff0c77ac */ /* 0x000e220008000a00 */
[----:B------:R-:W1:Y:S01]  /*0bc0*/  LDC.64 R4, c[0x0][0x380] ;  /* 0x0000e000ff047b82 */ /* 0x000e620000000a00 */
[----:B0-----:R-:W-:-:S04]  /*0bd0*/  IMAD R3, R3, UR12, R0 ;  /* 0x0000000c03037c24 */ /* 0x001fc8000f8e0200 */
[----:B------:R-:W-:-:S04]  /*0be0*/  IMAD R3, R3, UR13, R2 ;  /* 0x0000000d03037c24 */ /* 0x000fc8000f8e0202 */
[----:B-1----:R-:W-:-:S05]  /*0bf0*/  IMAD.WIDE R2, R3, 0x8, R4 ;  /* 0x0000000803027825 */ /* 0x002fca00078e0204 */
[----:B------:R-:W2:Y:S02]  /*0c00*/  LDG.E.64 R4, desc[UR14][R2.64] ;  /* 0x0000000e02047981 */ /* 0x000ea4000c1e1b00 */
[----:B--2---:R-:W-:-:S07]  /*0c10*/  DADD R4, R4, R16 ;  /* 0x0000000004047229 */ /* 0x004fce0000000010 */
[----:B------:R-:W-:Y:S01]  /*0c20*/  STG.E.64 desc[UR14][R2.64], R4 ;  /* 0x0000000402007986 */ /* 0x000fe2000c101b0e */
[----:B------:R-:W-:Y:S05]  /*0c30*/  EXIT ;  /* 0x000000000000794d */ /* 0x000fea0003800000 */
.L_x_34:
        /* <DEDUP_REMOVED lines=12> */
.L_x_49:


//--------------------- .text.ConvForward         --------------------------
	.section	.text.ConvForward,"ax",@progbits
	.align	128
        .global         ConvForward
        .type           ConvForward,@function
        .size           ConvForward,(.L_x_50 - ConvForward)
        .other          ConvForward,@"STO_CUDA_ENTRY STV_DEFAULT"
ConvForward:
.text.ConvForward:
        /* <DEDUP_REMOVED lines=11> */
[----:B------:R-:W4:Y:S01]  /*00b0*/  LDCU.64 UR16, c[0x0][0x358] ;  /* 0x00006b00ff1077ac */ /* 0x000f220008000a00 */
[----:B------:R-:W3:Y:S01]  /*00c0*/  S2R R7, SR_TID.Z ;  /* 0x0000000000077919 */ /* 0x000ee20000002300 */
[----:B-1----:R-:W-:Y:S01]  /*00d0*/  UISETP.GE.AND UP0, UPT, UR7, 0x1, UPT ;  /* 0x000000010700788c */ /* 0x002fe2000bf06270 */
[----:B0-----:R-:W-:-:S02]  /*00e0*/  IMAD R0, R0, UR4, R3 ;  /* 0x0000000400007c24 */ /* 0x001fc4000f8e0203 */
[----:B--2---:R-:W-:Y:S02]  /*00f0*/  IMAD R3, R2, UR5, R5 ;  /* 0x0000000502037c24 */ /* 0x004fe4000f8e0205 */
[----:B---3--:R-:W-:-:S04]  /*0100*/  IMAD R2, R4, UR6, R7 ;  /* 0x0000000604027c24 */ /* 0x008fc8000f8e0207 */
[----:B----4-:R-:W-:Y:S05]  /*0110*/  BRA.U !UP0, `(.L_x_35) ;  /* 0x0000000d081c7547 */ /* 0x010fea000b800000 */
[----:B------:R-:W0:Y:S01]  /*0120*/  LDC R7, c[0x0][0x3c8] ;  /* 0x0000f200ff077b82 */ /* 0x000e220000000800 */
[----:B------:R-:W1:Y:S01]  /*0130*/  LDCU.64 UR10, c[0x0][0x390] ;  /* 0x00007200ff0a77ac */ /* 0x000e620008000a00 */
[----:B------:R-:W-:Y:S01]  /*0140*/  CS2R R22, SRZ ;  /* 0x0000000000167805 */ /* 0x000fe2000001ff00 */
[----:B------:R-:W2:Y:S01]  /*0150*/  LDCU.64 UR8, c[0x0][0x388] ;  /* 0x00007100ff0877ac */ /* 0x000ea20008000a00 */
[----:B------:R-:W3:Y:S01]  /*0160*/  LDCU.64 UR4, c[0x0][0x3a0] ;  /* 0x00007400ff0477ac */ /* 0x000ee20008000a00 */
[----:B------:R-:W0:Y:S01]  /*0170*/  LDCU UR15, c[0x0][0x3c4] ;  /* 0x00007880ff0f77ac */ /* 0x000e220008000800 */
[----:B-1----:R-:W-:Y:S02]  /*0180*/  UIADD3 UR10, UP0, UPT, UR10, 0x40, URZ ;  /* 0x000000400a0a7890 */ /* 0x002fe4000ff1e0ff */
[----:B--2---:R-:W-:Y:S02]  /*0190*/  UIADD3 UR8, UP1, UPT, UR8, 0x40, URZ ;  /* 0x0000004008087890 */ /* 0x004fe4000ff3e0ff */
[----:B------:R-:W-:-:S02]  /*01a0*/  UIADD3.X UR11, UPT, UPT, URZ, UR11, URZ, UP0, !UPT ;  /* 0x0000000bff0b7290 */ /* 0x000fc400087fe4ff */
[----:B---3--:R-:W-:Y:S01]  /*01b0*/  ULOP3.LUT UR6, UR4, 0x7ffffff0, URZ, 0xc0, !UPT ;  /* 0x7ffffff004067892 */ /* 0x008fe2000f8ec0ff */
[----:B------:R-:W-:Y:S01]  /*01c0*/  IMAD R5, R2, UR5, RZ ;  /* 0x0000000502057c24 */ /* 0x000fe2000f8e02ff */
[----:B------:R-:W-:Y:S01]  /*01d0*/  ULOP3.LUT UR13, UR4, 0xf, URZ, 0xc0, !UPT ;  /* 0x0000000f040d7892 */ /* 0x000fe2000f8ec0ff */
[--C-:B0-----:R-:W-:Y:S01]  /*01e0*/  IMAD R6, R3, UR15, -R7.reuse ;  /* 0x0000000f03067c24 */ /* 0x101fe2000f8e0a07 */
[----:B------:R-:W-:Y:S01]  /*01f0*/  ULOP3.LUT UR14, UR4, 0x7, URZ, 0xc0, !UPT ;  /* 0x00000007040e7892 */ /* 0x000fe2000f8ec0ff */
[----:B------:R-:W-:Y:S01]  /*0200*/  IMAD R7, R0, UR15, -R7 ;  /* 0x0000000f00077c24 */ /* 0x000fe2000f8e0a07 */
[----:B------:R-:W-:Y:S02]  /*0210*/  ULOP3.LUT UR7, UR4, 0x3, URZ, 0xc0, !UPT ;  /* 0x0000000304077892 */ /* 0x000fe4000f8ec0ff */
[----:B------:R-:W-:Y:S02]  /*0220*/  UIADD3.X UR9, UPT, UPT, URZ, UR9, URZ, UP1, !UPT ;  /* 0x00000009ff097290 */ /* 0x000fe40008ffe4ff */
[----:B------:R-:W-:Y:S01]  /*0230*/  UIADD3 UR12, UPT, UPT, -UR6, URZ, URZ ;  /* 0x000000ff060c7290 */ /* 0x000fe2000fffe1ff */
[----:B------:R-:W-:-:S11]  /*0240*/  UMOV UR4, URZ ;  /* 0x000000ff00047c82 */ /* 0x000fd60008000000 */
.L_x_45:
[----:B------:R-:W0:Y:S01]  /*0250*/  LDC R4, c[0x0][0x398] ;  /* 0x0000e600ff047b82 */ /* 0x000e220000000800 */
[----:B------:R-:W1:Y:S01]  /*0260*/  LDCU UR5, c[0x0][0x3b0] ;  /* 0x00007600ff0577ac */ /* 0x000e620008000800 */
[----:B------:R-:W-:Y:S01]  /*0270*/  IADD3 R24, PT, PT, R6, UR4, RZ ;  /* 0x0000000406187c10 */ /* 0x000fe2000fffe0ff */
[----:B------:R-:W-:Y:S01]  /*0280*/  BSSY.RECONVERGENT B0, `(.L_x_36) ;  /* 0x00000ac000007945 */ /* 0x000fe20003800200 */
[----:B0-----:R-:W-:-:S04]  /*0290*/  ISETP.GE.AND P0, PT, R4, 0x1, PT ;  /* 0x000000010400780c */ /* 0x001fc80003f06270 */
[----:B------:R-:W-:-:S04]  /*02a0*/  ISETP.LT.OR P0, PT, R24, RZ, !P0 ;  /* 0x000000ff1800720c */ /* 0x000fc80004701670 */
[----:B-1----:R-:W-:-:S13]  /*02b0*/  ISETP.GE.OR P0, PT, R24, UR5, P0 ;  /* 0x0000000518007c0c */ /* 0x002fda0008706670 */
[----:B------:R-:W-:Y:S05]  /*02c0*/  @P0 BRA `(.L_x_37) ;  /* 0x00000008009c0947 */ /* 0x000fea0003800000 */
[----:B------:R-:W-:-:S07]  /*02d0*/  HFMA2 R26, -RZ, RZ, 0, 0 ;  /* 0x00000000ff1a7431 */ /* 0x000fce00000001ff */
.L_x_44:
[----:B------:R-:W0:Y:S01]  /*02e0*/  LDC R27, c[0x0][0x3a0] ;  /* 0x0000e800ff1b7b82 */ /* 0x000e220000000800 */
[----:B------:R-:W-:Y:S01]  /*02f0*/  IADD3 R4, PT, PT, R7, R26, RZ ;  /* 0x0000001a07047210 */ /* 0x000fe20007ffe0ff */
        /* <DEDUP_REMOVED lines=10> */
[----:B-1----:R-:W-:Y:S01]  /*03a0*/  IMAD R25, R25, UR5, RZ ;  /* 0x0000000519197c24 */ /* 0x002fe2000f8e02ff */
[----:B------:R-:W-:Y:S01]  /*03b0*/  UMOV UR5, URZ ;  /* 0x000000ff00057c82 */ /* 0x000fe20008000000 */
[----:B0-----:R-:W-:-:S04]  /*03c0*/  IMAD R4, R9, UR4, R26 ;  /* 0x0000000409047c24 */ /* 0x001fc8000f8e021a */
[----:B------:R-:W-:Y:S02]  /*03d0*/  IMAD R27, R4, R27, R5 ;  /* 0x0000001b041b7224 */ /* 0x000fe400078e0205 */
[----:B------:R-:W-:Y:S05]  /*03e0*/  @!P0 BRA `(.L_x_40) ;  /* 0x0000000000fc8947 */ /* 0x000fea0003800000 */
[----:B------:R-:W-:Y:S01]  /*03f0*/  IMAD.MOV.U32 R28, RZ, RZ, R25 ;  /* 0x000000ffff1c7224 */ /* 0x000fe200078e0019 */
[----:B------:R-:W-:Y:S01]  /*0400*/  MOV R4, R27 ;  /* 0x0000001b00047202 */ /* 0x000fe20000000f00 */
[----:B------:R-:W-:-:S06]  /*0410*/  UMOV UR5, UR12 ;  /* 0x0000000c00057c82 */ /* 0x000fcc0008000000 */
.L_x_41:
[----:B------:R-:W-:Y:S01]  /*0420*/  MOV R8, UR10 ;  /* 0x0000000a00087c02 */ /* 0x000fe20008000f00 */
[----:B------:R-:W-:Y:S01]  /*0430*/  IMAD.U32 R20, RZ, RZ, UR8 ;  /* 0x00000008ff147e24 */ /* 0x000fe2000f8e00ff */
[----:B------:R-:W-:Y:S02]  /*0440*/  MOV R9, UR11 ;  /* 0x0000000b00097c02 */ /* 0x000fe40008000f00 */
[----:B------:R-:W-:Y:S01]  /*0450*/  MOV R21, UR9 ;  /* 0x0000000900157c02 */ /* 0x000fe20008000f00 */
[----:B------:R-:W-:-:S04]  /*0460*/  IMAD.WIDE R8, R4, 0x8, R8 ;  /* 0x0000000804087825 */ /* 0x000fc800078e0208 */
[----:B------:R-:W-:Y:S01]  /*0470*/  IMAD.WIDE R20, R28, 0x8, R20 ;  /* 0x000000081c147825 */ /* 0x000fe200078e0214 */
[----:B------:R-:W2:Y:S04]  /*0480*/  LDG.E.64 R10, desc[UR16][R8.64+-0x40] ;  /* 0xffffc010080a7981 */ /* 0x000ea8000c1e1b00 */
[----:B------:R-:W2:Y:S04]  /*0490*/  LDG.E.64 R18, desc[UR16][R20.64+-0x40] ;  /* 0xffffc01014127981 */ /* 0x000ea8000c1e1b00 */
[----:B------:R-:W3:Y:S04]  /*04a0*/  LDG.E.64 R12, desc[UR16][R8.64+-0x38] ;  /* 0xffffc810080c7981 */ /* 0x000ee8000c1e1b00 */
[----:B------:R-:W3:Y:S04]  /*04b0*/  LDG.E.64 R16, desc[UR16][R20.64+-0x38] ;  /* 0xffffc81014107981 */ /* 0x000ee8000c1e1b00 */
[----:B------:R-:W4:Y:S01]  /*04c0*/  LDG.E.64 R14, desc[UR16][R20.64+-0x30] ;  /* 0xffffd010140e7981 */ /* 0x000f22000c1e1b00 */
[----:B--2---:R-:W-:-:S03]  /*04d0*/  DFMA R18, R10, R18, R22 ;  /* 0x000000120a12722b */ /* 0x004fc60000000016 */
[----:B------:R-:W4:Y:S04]  /*04e0*/  LDG.E.64 R10, desc[UR16][R8.64+-0x30] ;  /* 0xffffd010080a7981 */ /* 0x000f28000c1e1b00 */
[----:B------:R-:W2:Y:S01]  /*04f0*/  LDG.E.64 R22, desc[UR16][R20.64+0x38] ;  /* 0x0000381014167981 */ /* 0x000ea2000c1e1b00 */
[----:B---3--:R-:W-:-:S03]  /*0500*/  DFMA R16, R12, R16, R18 ;  /* 0x000000100c10722b */ /* 0x008fc60000000012 */
[----:B------:R-:W3:Y:S04]  /*0510*/  LDG.E.64 R12, desc[UR16][R8.64+-0x28] ;  /* 0xffffd810080c7981 */ /* 0x000ee8000c1e1b00 */
[----:B------:R-:W3:Y:S01]  /*0520*/  LDG.E.64 R18, desc[UR16][R20.64+-0x28] ;  /* 0xffffd81014127981 */ /* 0x000ee2000c1e1b00 */
[----:B----4-:R-:W-:-:S03]  /*0530*/  DFMA R14, R10, R14, R16 ;  /* 0x0000000e0a0e722b */ /* 0x010fc60000000010 */
[----:B------:R-:W4:Y:S04]  /*0540*/  LDG.E.64 R10, desc[UR16][R8.64+-0x20] ;  /* 0xffffe010080a7981 */ /* 0x000f28000c1e1b00 */
[----:B------:R-:W4:Y:S01]  /*0550*/  LDG.E.64 R16, desc[UR16][R20.64+-0x20] ;  /* 0xffffe01014107981 */ /* 0x000f22000c1e1b00 */
        /* <DEDUP_REMOVED lines=29> */
[----:B------:R-:W4:Y:S04]  /*0730*/  LDG.E.64 R12, desc[UR16][R20.64+0x30] ;  /* 0x00003010140c7981 */ /* 0x000f28000c1e1b00 */
[----:B------:R-:W2:Y:S01]  /*0740*/  LDG.E.64 R8, desc[UR16][R8.64+0x38] ;  /* 0x0000381008087981 */ /* 0x000ea2000c1e1b00 */
[----:B---3--:R-:W-:Y:S01]  /*0750*/  DFMA R14, R14, R16, R18 ;  /* 0x000000100e0e722b */ /* 0x008fe20000000012 */
[----:B------:R-:W-:-:S04]  /*0760*/  UIADD3 UR5, UPT, UPT, UR5, 0x10, URZ ;  /* 0x0000001005057890 */ /* 0x000fc8000fffe0ff */
[----:B------:R-:W-:Y:S01]  /*0770*/  UISETP.NE.AND UP0, UPT, UR5, URZ, UPT ;  /* 0x000000ff0500728c */ /* 0x000fe2000bf05270 */
[----:B------:R-:W-:Y:S02]  /*0780*/  IADD3 R4, PT, PT, R4, 0x10, RZ ;  /* 0x0000001004047810 */ /* 0x000fe40007ffe0ff */
[----:B------:R-:W-:Y:S01]  /*0790*/  IADD3 R28, PT, PT, R28, 0x10, RZ ;  /* 0x000000101c1c7810 */ /* 0x000fe20007ffe0ff */
[----:B----4-:R-:W-:-:S08]  /*07a0*/  DFMA R10, R10, R12, R14 ;  /* 0x0000000c0a0a722b */ /* 0x010fd0000000000e */
[----:B--2---:R-:W-:Y:S01]  /*07b0*/  DFMA R22, R8, R22, R10 ;  /* 0x000000160816722b */ /* 0x004fe2000000000a */
[----:B------:R-:W-:Y:S10]  /*07c0*/  BRA.U UP0, `(.L_x_41) ;  /* 0xfffffffd00147547 */ /* 0x000ff4000b83ffff */
[----:B------:R-:W-:-:S05]  /*07d0*/  UMOV UR5, UR6 ;  /* 0x0000000600057c82 */ /* 0x000fca0008000000 */
.L_x_40:
[----:B------:R-:W-:-:S09]  /*07e0*/  UISETP.NE.AND UP0, UPT, UR13, URZ, UPT ;  /* 0x000000ff0d00728c */ /* 0x000fd2000bf05270 */
[----:B------:R-:W-:Y:S05]  /*07f0*/  BRA.U !UP0, `(.L_x_39) ;  /* 0x00000005083c7547 */ /* 0x000fea000b800000 */
[----:B------:R-:W-:Y:S02]  /*0800*/  UIADD3 UR15, UPT, UPT, UR13, -0x1, URZ ;  /* 0xffffffff0d0f7890 */ /* 0x000fe4000fffe0ff */
[----:B------:R-:W-:Y:S02]  /*0810*/  UISETP.NE.AND UP1, UPT, UR14, URZ, UPT ;  /* 0x000000ff0e00728c */ /* 0x000fe4000bf25270 */
[----:B------:R-:W-:-:S09]  /*0820*/  UISETP.GE.U32.AND UP0, UPT, UR15, 0x7, UPT ;  /* 0x000000070f00788c */ /* 0x000fd2000bf06070 */
[----:B------:R-:W-:Y:S05]  /*0830*/  BRA.U !UP0, `(.L_x_42) ;  /* 0x00000001087c7547 */ /* 0x000fea000b800000 */
[----:B------:R-:W0:Y:S01]  /*0840*/  LDC.64 R10, c[0x0][0x390] ;  /* 0x0000e400ff0a7b82 */ /* 0x000e220000000a00 */
[----:B------:R-:W-:Y:S01]  /*0850*/  IADD3 R15, PT, PT, R25, UR5, RZ ;  /* 0x00000005190f7c10 */ /* 0x000fe2000fffe0ff */
[----:B------:R-:W-:-:S06]  /*0860*/  VIADD R13, R27, UR5 ;  /* 0x000000051b0d7c36 */ /* 0x000fcc0008000000 */
[----:B------:R-:W1:Y:S01]  /*0870*/  LDC.64 R8, c[0x0][0x388] ;  /* 0x0000e200ff087b82 */ /* 0x000e620000000a00 */
[----:B0-----:R-:W-:-:S05]  /*0880*/  IMAD.WIDE R10, R13, 0x8, R10 ;  /* 0x000000080d0a7825 */ /* 0x001fca00078e020a */
[----:B------:R-:W2:Y:S01]  /*0890*/  LDG.E.64 R16, desc[UR16][R10.64] ;  /* 0x000000100a107981 */ /* 0x000ea2000c1e1b00 */
[----:B-1----:R-:W-:-:S03]  /*08a0*/  IMAD.WIDE R8, R15, 0x8, R8 ;  /* 0x000000080f087825 */ /* 0x002fc600078e0208 */
[----:B------:R-:W3:Y:S04]  /*08b0*/  LDG.E.64 R14, desc[UR16][R10.64+0x8] ;  /* 0x000008100a0e7981 */ /* 0x000ee8000c1e1b00 */
[----:B------:R-:W2:Y:S04]  /*08c0*/  LDG.E.64 R12, desc[UR16][R8.64] ;  /* 0x00000010080c7981 */ /* 0x000ea8000c1e1b00 */
[----:B------:R-:W3:Y:S04]  /*08d0*/  LDG.E.64 R20, desc[UR16][R8.64+0x8] ;  /* 0x0000081008147981 */ /* 0x000ee8000c1e1b00 */
[----:B------:R-:W4:Y:S04]  /*08e0*/  LDG.E.64 R18, desc[UR16][R8.64+0x10] ;  /* 0x0000101008127981 */ /* 0x000f28000c1e1b00 */
[----:B------:R-:W5:Y:S01]  /*08f0*/  LDG.E.64 R28, desc[UR16][R8.64+0x38] ;  /* 0x00003810081c7981 */ /* 0x000f62000c1e1b00 */
[----:B--2---:R-:W-:-:S03]  /*0900*/  DFMA R22, R16, R12, R22 ;  /* 0x0000000c1016722b */ /* 0x004fc60000000016 */
[----:B------:R-:W4:Y:S04]  /*0910*/  LDG.E.64 R12, desc[UR16][R10.64+0x10] ;  /* 0x000010100a0c7981 */ /* 0x000f28000c1e1b00 */
[----:B------:R-:W2:Y:S01]  /*0920*/  LDG.E.64 R16, desc[UR16][R10.64+0x18] ;  /* 0x000018100a107981 */ /* 0x000ea2000c1e1b00 */
[----:B---3--:R-:W-:-:S03]  /*0930*/  DFMA R20, R14, R20, R22 ;  /* 0x000000140e14722b */ /* 0x008fc60000000016 */
[----:B------:R-:W2:Y:S04]  /*0940*/  LDG.E.64 R14, desc[UR16][R8.64+0x18] ;  /* 0x00001810080e7981 */ /* 0x000ea8000c1e1b00 */
[----:B------:R-:W5:Y:S01]  /*0950*/  LDG.E.64 R22, desc[UR16][R10.64+0x38] ;  /* 0x000038100a167981 */ /* 0x000f62000c1e1b00 */
[----:B----4-:R-:W-:-:S03]  /*0960*/  DFMA R18, R12, R18, R20 ;  /* 0x000000120c12722b */ /* 0x010fc60000000014 */
[----:B------:R-:W3:Y:S04]  /*0970*/  LDG.E.64 R12, desc[UR16][R10.64+0x20] ;  /* 0x000020100a0c7981 */ /* 0x000ee8000c1e1b00 */
[----:B------:R-:W3:Y:S01]  /*0980*/  LDG.E.64 R20, desc[UR16][R8.64+0x20] ;  /* 0x0000201008147981 */ /* 0x000ee2000c1e1b00 */
[----:B--2---:R-:W-:-:S03]  /*0990*/  DFMA R14, R16, R14, R18 ;  /* 0x0000000e100e722b */ /* 0x004fc60000000012 */
[----:B------:R-:W2:Y:S04]  /*09a0*/  LDG.E.64 R18, desc[UR16][R10.64+0x28] ;  /* 0x000028100a127981 */ /* 0x000ea8000c1e1b00 */
[----:B------:R-:W2:Y:S01]  /*09b0*/  LDG.E.64 R16, desc[UR16][R8.64+0x28] ;  /* 0x0000281008107981 */ /* 0x000ea2000c1e1b00 */
[----:B---3--:R-:W-:-:S03]  /*09c0*/  DFMA R20, R12, R20, R14 ;  /* 0x000000140c14722b */ /* 0x008fc6000000000e */
[----:B------:R-:W3:Y:S04]  /*09d0*/  LDG.E.64 R12, desc[UR16][R10.64+0x30] ;  /* 0x000030100a0c7981 */ /* 0x000ee8000c1e1b00 */
[----:B------:R-:W3:Y:S01]  /*09e0*/  LDG.E.64 R14, desc[UR16][R8.64+0x30] ;  /* 0x00003010080e7981 */ /* 0x000ee2000c1e1b00 */
[----:B--2---:R-:W-:Y:S01]  /*09f0*/  DFMA R16, R18, R16, R20 ;  /* 0x000000101210722b */ /* 0x004fe20000000014 */
[----:B------:R-:W-:-:S07]  /*0a00*/  UIADD3 UR5, UPT, UPT, UR5, 0x8, URZ ;  /* 0x0000000805057890 */ /* 0x000fce000fffe0ff */
[----:B---3--:R-:W-:-:S08]  /*0a10*/  DFMA R12, R12, R14, R16 ;  /* 0x0000000e0c0c722b */ /* 0x008fd00000000010 */
[----:B-----5:R-:W-:-:S11]  /*0a20*/  DFMA R22, R22, R28, R12 ;  /* 0x0000001c1616722b */ /* 0x020fd6000000000c */
.L_x_42:
[----:B------:R-:W-:Y:S05]  /*0a30*/  BRA.U !UP1, `(.L_x_39) ;  /* 0x0000000109ac7547 */ /* 0x000fea000b800000 */
[----:B------:R-:W-:Y:S02]  /*0a40*/  UIADD3 UR15, UPT, UPT, UR14, -0x1, URZ ;  /* 0xffffffff0e0f7890 */ /* 0x000fe4000fffe0ff */
[----:B------:R-:W-:Y:S02]  /*0a50*/  UISETP.NE.AND UP1, UPT, UR7, URZ, UPT ;  /* 0x000000ff0700728c */ /* 0x000fe4000bf25270 */
[----:B------:R-:W-:-:S09]  /*0a60*/  UISETP.GE.U32.AND UP0, UPT, UR15, 0x3, UPT ;  /* 0x000000030f00788c */ /* 0x000fd2000bf06070 */
[----:B------:R-:W-:Y:S05]  /*0a70*/  BRA.U !UP0, `(.L_x_43) ;  /* 0x00000001084c7547 */ /* 0x000fea000b800000 */
[----:B------:R-:W0:Y:S01]  /*0a80*/  LDC.64 R14, c[0x0][0x390] ;  /* 0x0000e400ff0e7b82 */ /* 0x000e220000000a00 */
[----:B------:R-:W-:Y:S02]  /*0a90*/  IADD3 R11, PT, PT, R27, UR5, RZ ;  /* 0x000000051b0b7c10 */ /* 0x000fe4000fffe0ff */
[----:B------:R-:W-:-:S05]  /*0aa0*/  IADD3 R13, PT, PT, R25, UR5, RZ ;  /* 0x00000005190d7c10 */ /* 0x000fca000fffe0ff */
        /* <DEDUP_REMOVED lines=8> */
[----:B------:R-:W4:Y:S01]  /*0b30*/  LDG.E.64 R28, desc[UR16][R8.64+0x18] ;  /* 0x00001810081c7981 */ /* 0x000f22000c1e1b00 */
[----:B--2---:R-:W-:-:S03]  /*0b40*/  DFMA R22, R18, R16, R22 ;  /* 0x000000101216722b */ /* 0x004fc60000000016 */
[----:B------:R-:W2:Y:S04]  /*0b50*/  LDG.E.64 R18, desc[UR16][R14.64+0x10] ;  /* 0x000010100e127981 */ /* 0x000ea8000c1e1b00 */
[----:B------:R-:W2:Y:S01]  /*0b60*/  LDG.E.64 R16, desc[UR16][R8.64+0x10] ;  /* 0x0000101008107981 */ /* 0x000ea2000c1e1b00 */
[----:B---3--:R-:W-:Y:S01]  /*0b70*/  DFMA R10, R10, R12, R22 ;  /* 0x0000000c0a0a722b */ /* 0x008fe20000000016 */
[----:B------:R-:W-:-:S07]  /*0b80*/  UIADD3 UR5, UPT, UPT, UR5, 0x4, URZ ;  /* 0x0000000405057890 */ /* 0x000fce000fffe0ff */
[----:B--2---:R-:W-:-:S08]  /*0b90*/  DFMA R10, R18, R16, R10 ;  /* 0x00000010120a722b */ /* 0x004fd0000000000a */
[----:B----4-:R-:W-:-:S11]  /*0ba0*/  DFMA R22, R20, R28, R10 ;  /* 0x0000001c1416722b */ /* 0x010fd6000000000a */
.L_x_43:
[----:B------:R-:W-:Y:S05]  /*0bb0*/  BRA.U !UP1, `(.L_x_39) ;  /* 0x00000001094c7547 */ /* 0x000fea000b800000 */
[----:B------:R-:W0:Y:S01]  /*0bc0*/  LDC.64 R8, c[0x0][0x390] ;  /* 0x0000e400ff087b82 */ /* 0x000e220000000a00 */
[----:B------:R-:W-:Y:S01]  /*0bd0*/  IADD3 R25, PT, PT, R25, UR5, RZ ;  /* 0x0000000519197c10 */ /* 0x000fe2000fffe0ff */
[----:B------:R-:W-:-:S06]  /*0be0*/  VIADD R27, R27, UR5 ;  /* 0x000000051b1b7c36 */ /* 0x000fcc0008000000 */
[----:B------:R-:W1:Y:S01]  /*0bf0*/  LDC.64 R10, c[0x0][0x388] ;  /* 0x0000e200ff0a7b82 */ /* 0x000e620000000a00 */
[----:B0-----:R-:W-:-:S05]  /*0c00*/  IMAD.WIDE R8, R27, 0x8, R8 ;  /* 0x000000081b087825 */ /* 0x001fca00078e0208 */
[----:B------:R-:W2:Y:S01]  /*0c10*/  LDG.E.64 R12, desc[UR16][R8.64] ;  /* 0x00000010080c7981 */ /* 0x000ea2000c1e1b00 */
[----:B-1----:R-:W-:-:S05]  /*0c20*/  IMAD.WIDE R10, R25, 0x8, R10 ;  /* 0x00000008190a7825 */ /* 0x002fca00078e020a */
[----:B------:R-:W2:Y:S01]  /*0c30*/  LDG.E.64 R14, desc[UR16][R10.64] ;  /* 0x000000100a0e7981 */ /* 0x000ea2000c1e1b00 */
[----:B------:R-:W-:Y:S01]  /*0c40*/  UISETP.NE.AND UP0, UPT, UR7, 0x1, UPT ;  /* 0x000000010700788c */ /* 0x000fe2000bf05270 */
[----:B--2---:R-:W-:-:S08]  /*0c50*/  DFMA R22, R12, R14, R22 ;  /* 0x0000000e0c16722b */ /* 0x004fd00000000016 */
[----:B------:R-:W-:Y:S05]  /*0c60*/  BRA.U !UP0, `(.L_x_39) ;  /* 0x0000000108207547 */ /* 0x000fea000b800000 */
[----:B------:R-:W-:Y:S01]  /*0c70*/  UISETP.NE.AND UP0, UPT, UR7, 0x2, UPT ;  /* 0x000000020700788c */ /* 0x000fe2000bf05270 */
[----:B------:R-:W2:Y:S04]  /*0c80*/  LDG.E.64 R12, desc[UR16][R8.64+0x8] ;  /* 0x00000810080c7981 */ /* 0x000ea8000c1e1b00 */
[----:B------:R-:W2:Y:S01]  /*0c90*/  LDG.E.64 R14, desc[UR16][R10.64+0x8] ;  /* 0x000008100a0e7981 */ /* 0x000ea2000c1e1b00 */
[----:B------:R-:W-:-:S13]  /*0ca0*/  PLOP3.LUT P0, PT, PT, PT, UP0, 0x80, 0x8 ;  /* 0x000000000008781c */ /* 0x000fda0003f0f008 */
[----:B------:R-:W3:Y:S04]  /*0cb0*/  @P0 LDG.E.64 R16, desc[UR16][R8.64+0x10] ;  /* 0x0000101008100981 */ /* 0x000ee8000c1e1b00 */
[----:B------:R-:W3:Y:S01]  /*0cc0*/  @P0 LDG.E.64 R18, desc[UR16][R10.64+0x10] ;  /* 0x000010100a120981 */ /* 0x000ee2000c1e1b00 */
[----:B--2---:R-:W-:-:S08]  /*0cd0*/  DFMA R22, R12, R14, R22 ;  /* 0x0000000e0c16722b */ /* 0x004fd00000000016 */
[----:B---3--:R-:W-:-:S11]  /*0ce0*/  @P0 DFMA R22, R16, R18, R22 ;  /* 0x000000121016022b */ /* 0x008fd60000000016 */
.L_x_39:
[----:B------:R-:W-:Y:S05]  /*0cf0*/  BSYNC.RECONVERGENT B1 ;  /* 0x0000000000017941 */ /* 0x000fea0003800200 */
.L_x_38:
[----:B------:R-:W0:Y:S01]  /*0d00*/  LDCU UR5, c[0x0][0x398] ;  /* 0x00007300ff0577ac */ /* 0x000e220008000800 */
[----:B------:R-:W-:-:S04]  /*0d10*/  IADD3 R26, PT, PT, R26, 0x1, RZ ;  /* 0x000000011a1a7810 */ /* 0x000fc80007ffe0ff */
[----:B0-----:R-:W-:-:S13]  /*0d20*/  ISETP.NE.AND P0, PT, R26, UR5, PT ;  /* 0x000000051a007c0c */ /* 0x001fda000bf05270 */
[----:B------:R-:W-:Y:S05]  /*0d30*/  @P0 BRA `(.L_x_44) ;  /* 0xfffffff400680947 */ /* 0x000fea000383ffff */
.L_x_37:
[----:B------:R-:W-:Y:S05]  /*0d40*/  BSYNC.RECONVERGENT B0 ;  /* 0x0000000000007941 */ /* 0x000fea0003800200 */
.L_x_36:
[----:B------:R-:W0:Y:S01]  /*0d50*/  LDCU UR5, c[0x0][0x39c] ;  /* 0x00007380ff0577ac */ /* 0x000e220008000800 */
[----:B------:R-:W-:-:S04]  /*0d60*/  UIADD3 UR4, UPT, UPT, UR4, 0x1, URZ ;  /* 0x0000000104047890 */ /* 0x000fc8000fffe0ff */
[----:B0-----:R-:W-:-:S09]  /*0d70*/  UISETP.NE.AND UP0, UPT, UR4, UR5, UPT ;  /* 0x000000050400728c */ /* 0x001fd2000bf05270 */
[----:B------:R-:W-:Y:S05]  /*0d80*/  BRA.U UP0, `(.L_x_45) ;  /* 0xfffffff500307547 */ /* 0x000fea000b83ffff */
.L_x_35:
[----:B------:R-:W0:Y:S01]  /*0d90*/  LDC.64 R4, c[0x0][0x390] ;  /* 0x0000e400ff047b82 */ /* 0x000e220000000a00 */
[----:B------:R-:W1:Y:S01]  /*0da0*/  LDCU UR5, c[0x0][0x3a8] ;  /* 0x00007500ff0577ac */ /* 0x000e620008000800 */
[----:B------:R-:W2:Y:S01]  /*0db0*/  LDCU UR15, c[0x0][0x3c0] ;  /* 0x00007800ff0f77ac */ /* 0x000ea20008000800 */
[----:B-1----:R-:W-:Y:S01]  /*0dc0*/  IADD3 R7, PT, PT, R2, UR5, RZ ;  /* 0x0000000502077c10 */ /* 0x002fe2000fffe0ff */
[----:B------:R-:W1:Y:S04]  /*0dd0*/  LDCU UR5, c[0x0][0x3b8] ;  /* 0x00007700ff0577ac */ /* 0x000e680008000800 */
[----:B0-----:R-:W-:Y:S02]  /*0de0*/  IMAD.WIDE R4, R7, 0x8, R4 ;  /* 0x0000000807047825 */ /* 0x001fe400078e0204 */
[----:B------:R-:W0:Y:S04]  /*0df0*/  LDC.64 R6, c[0x0][0x380] ;  /* 0x0000e000ff067b82 */ /* 0x000e280000000a00 */
[----:B------:R-:W3:Y:S01]  /*0e00*/  LDG.E.64 R4, desc[UR16][R4.64] ;  /* 0x0000001004047981 */ /* 0x000ee2000c1e1b00 */
[----:B-1----:R-:W-:-:S04]  /*0e10*/  IMAD R3, R3, UR5, R0 ;  /* 0x0000000503037c24 */ /* 0x002fc8000f8e0200 */
[----:B--2---:R-:W-:-:S04]  /*0e20*/  IMAD R3, R3, UR15, R2 ;  /* 0x0000000f03037c24 */ /* 0x004fc8000f8e0202 */
[----:B0-----:R-:W-:Y:S01]  /*0e30*/  IMAD.WIDE R2, R3, 0x8, R6 ;  /* 0x0000000803027825 */ /* 0x001fe200078e0206 */
[----:B---3--:R-:W-:-:S07]  /*0e40*/  DADD R22, R4, R22 ;  /* 0x0000000004167229 */ /* 0x008fce0000000016 */
[----:B------:R-:W-:Y:S01]  /*0e50*/  STG.E.64 desc[UR16][R2.64], R22 ;  /* 0x0000001602007986 */ /* 0x000fe2000c101b10 */
[----:B------:R-:W-:Y:S05]  /*0e60*/  EXIT ;  /* 0x000000000000794d */ /* 0x000fea0003800000 */
.L_x_46:
        /* <DEDUP_REMOVED lines=9> */
.L_x_50:


//--------------------- .nv.shared.reserved.0     --------------------------
	.section	.nv.shared.reserved.0,"aw",@nobits
	.weak		__nv_reservedSMEM_offset_0_alias
	.size		__nv_reservedSMEM_offset_0_alias, 0, 64
	.other		__nv_reservedSMEM_offset_0_alias,@"STO_CUDA_RESERVED_SHARED STV_DEFAULT"
__nv_reservedSMEM_offset_0_alias:
	.zero		0
	.zero		64


//--------------------- .nv.constant0.ConvBackward_Bi --------------------------
	.section	.nv.constant0.ConvBackward_Bi,"a",@progbits
	.sectionflags	@""
	.align	4
.nv.constant0.ConvBackward_Bi:
	.zero		932


//--------------------- .nv.constant0.ConvBackward_Fi --------------------------
	.section	.nv.constant0.ConvBackward_Fi,"a",@progbits
	.sectionflags	@""
	.align	4
.nv.constant0.ConvBackward_Fi:
	.zero		964


//--------------------- .nv.constant0.ConvBackward_In --------------------------
	.section	.nv.constant0.ConvBackward_In,"a",@progbits
	.sectionflags	@""
	.align	4
.nv.constant0.ConvBackward_In:
	.zero		964


//--------------------- .nv.constant0.ConvForward --------------------------
	.section	.nv.constant0.ConvForward,"a",@progbits
	.sectionflags	@""
	.align	4
.nv.constant0.ConvForward:
	.zero		972


//--------------------- SYMBOLS --------------------------

	.type		.nv.reservedSmem.offset0,@object
	.size		.nv.reservedSmem.offset0,0x4
